//
// Generated by NVIDIA NVVM Compiler
//
// Compiler Build ID: CL-36424714
// Cuda compilation tools, release 13.0, V13.0.88
// Based on NVVM 20.0.0
//

.version 9.0
.target sm_100
.address_size 64

	// .globl	_Z15init_rng_kernelP17curandStateXORWOWim
.global .align 4 .b8 precalc_xorwow_matrix[102400];
.global .align 4 .b8 precalc_xorwow_offset_matrix[102400];
.global .align 4 .b8 mrg32k3aM1[2304];
.global .align 4 .b8 mrg32k3aM2[2304];
.global .align 4 .b8 mrg32k3aM1SubSeq[2016];
.global .align 4 .b8 mrg32k3aM2SubSeq[2016];
.global .align 4 .b8 mrg32k3aM1Seq[2304];
.global .align 4 .b8 mrg32k3aM2Seq[2304];
.const .align 8 .b8 __cr_lgamma_table[72];

.visible .entry _Z15init_rng_kernelP17curandStateXORWOWim(
	.param .u64 .ptr .align 1 _Z15init_rng_kernelP17curandStateXORWOWim_param_0,
	.param .u32 _Z15init_rng_kernelP17curandStateXORWOWim_param_1,
	.param .u64 _Z15init_rng_kernelP17curandStateXORWOWim_param_2
)
{
	.reg .pred 	%p<25>;
	.reg .b32 	%r<414>;
	.reg .b64 	%rd<19>;

	ld.param.u64 	%rd8, [_Z15init_rng_kernelP17curandStateXORWOWim_param_0];
	ld.param.u32 	%r183, [_Z15init_rng_kernelP17curandStateXORWOWim_param_1];
	ld.param.u64 	%rd9, [_Z15init_rng_kernelP17curandStateXORWOWim_param_2];
	mov.u32 	%r184, %ctaid.x;
	mov.u32 	%r185, %ntid.x;
	mov.u32 	%r186, %tid.x;
	mad.lo.s32 	%r1, %r184, %r185, %r186;
	setp.ge.s32 	%p1, %r1, %r183;
	@%p1 bra 	$L__BB0_44;
	cvta.to.global.u64 	%rd10, %rd8;
	cvt.s64.s32 	%rd18, %r1;
	mul.wide.s32 	%rd11, %r1, 48;
	add.s64 	%rd2, %rd10, %rd11;
	cvt.u32.u64 	%r187, %rd9;
	xor.b32  	%r188, %r187, -1429050551;
	mul.lo.s32 	%r189, %r188, 1099087573;
	{ .reg .b32 tmp; mov.b64 {tmp, %r190}, %rd9; }
	xor.b32  	%r191, %r190, -136515619;
	mul.lo.s32 	%r192, %r191, -1703105765;
	add.s32 	%r193, %r189, %r192;
	add.s32 	%r194, %r193, 6615241;
	add.s32 	%r195, %r189, 123456789;
	st.global.v2.u32 	[%rd2], {%r194, %r195};
	xor.b32  	%r196, %r189, 362436069;
	add.s32 	%r197, %r192, 521288629;
	st.global.v2.u32 	[%rd2+8], {%r196, %r197};
	xor.b32  	%r198, %r192, 88675123;
	add.s32 	%r199, %r189, 5783321;
	st.global.v2.u32 	[%rd2+16], {%r198, %r199};
	setp.eq.s32 	%p2, %r1, 0;
	@%p2 bra 	$L__BB0_43;
	mov.b32 	%r320, 0;
$L__BB0_3:
	and.b64  	%rd4, %rd18, 3;
	setp.eq.s64 	%p3, %rd4, 0;
	@%p3 bra 	$L__BB0_42;
	mul.wide.u32 	%rd12, %r320, 3200;
	mov.u64 	%rd13, precalc_xorwow_matrix;
	add.s64 	%rd5, %rd13, %rd12;
	cvt.u32.u64 	%r3, %rd4;
	mov.b32 	%r321, 0;
$L__BB0_5:
	mov.b32 	%r334, 0;
	mov.u32 	%r335, %r334;
	mov.u32 	%r336, %r334;
	mov.u32 	%r337, %r334;
	mov.u32 	%r338, %r334;
	mov.u32 	%r327, %r334;
$L__BB0_6:
	mul.wide.u32 	%rd14, %r327, 4;
	add.s64 	%rd15, %rd2, %rd14;
	ld.global.u32 	%r11, [%rd15+4];
	shl.b32 	%r12, %r327, 5;
	mov.b32 	%r333, 0;
$L__BB0_7:
	.pragma "nounroll";
	shr.u32 	%r204, %r11, %r333;
	and.b32  	%r205, %r204, 1;
	setp.eq.b32 	%p4, %r205, 1;
	not.pred 	%p5, %p4;
	add.s32 	%r206, %r12, %r333;
	mul.lo.s32 	%r207, %r206, 5;
	mul.wide.u32 	%rd16, %r207, 4;
	add.s64 	%rd6, %rd5, %rd16;
	@%p5 bra 	$L__BB0_9;
	ld.global.u32 	%r208, [%rd6];
	xor.b32  	%r338, %r338, %r208;
	ld.global.u32 	%r209, [%rd6+4];
	xor.b32  	%r337, %r337, %r209;
	ld.global.u32 	%r210, [%rd6+8];
	xor.b32  	%r336, %r336, %r210;
	ld.global.u32 	%r211, [%rd6+12];
	xor.b32  	%r335, %r335, %r211;
	ld.global.u32 	%r212, [%rd6+16];
	xor.b32  	%r334, %r334, %r212;
$L__BB0_9:
	and.b32  	%r214, %r204, 2;
	setp.eq.s32 	%p6, %r214, 0;
	@%p6 bra 	$L__BB0_11;
	ld.global.u32 	%r215, [%rd6+20];
	xor.b32  	%r338, %r338, %r215;
	ld.global.u32 	%r216, [%rd6+24];
	xor.b32  	%r337, %r337, %r216;
	ld.global.u32 	%r217, [%rd6+28];
	xor.b32  	%r336, %r336, %r217;
	ld.global.u32 	%r218, [%rd6+32];
	xor.b32  	%r335, %r335, %r218;
	ld.global.u32 	%r219, [%rd6+36];
	xor.b32  	%r334, %r334, %r219;
$L__BB0_11:
	and.b32  	%r221, %r204, 4;
	setp.eq.s32 	%p7, %r221, 0;
	@%p7 bra 	$L__BB0_13;
	ld.global.u32 	%r222, [%rd6+40];
	xor.b32  	%r338, %r338, %r222;
	ld.global.u32 	%r223, [%rd6+44];
	xor.b32  	%r337, %r337, %r223;
	ld.global.u32 	%r224, [%rd6+48];
	xor.b32  	%r336, %r336, %r224;
	ld.global.u32 	%r225, [%rd6+52];
	xor.b32  	%r335, %r335, %r225;
	ld.global.u32 	%r226, [%rd6+56];
	xor.b32  	%r334, %r334, %r226;
$L__BB0_13:
	and.b32  	%r228, %r204, 8;
	setp.eq.s32 	%p8, %r228, 0;
	@%p8 bra 	$L__BB0_15;
	ld.global.u32 	%r229, [%rd6+60];
	xor.b32  	%r338, %r338, %r229;
	ld.global.u32 	%r230, [%rd6+64];
	xor.b32  	%r337, %r337, %r230;
	ld.global.u32 	%r231, [%rd6+68];
	xor.b32  	%r336, %r336, %r231;
	ld.global.u32 	%r232, [%rd6+72];
	xor.b32  	%r335, %r335, %r232;
	ld.global.u32 	%r233, [%rd6+76];
	xor.b32  	%r334, %r334, %r233;
$L__BB0_15:
	and.b32  	%r235, %r204, 16;
	setp.eq.s32 	%p9, %r235, 0;
	@%p9 bra 	$L__BB0_17;
	ld.global.u32 	%r236, [%rd6+80];
	xor.b32  	%r338, %r338, %r236;
	ld.global.u32 	%r237, [%rd6+84];
	xor.b32  	%r337, %r337, %r237;
	ld.global.u32 	%r238, [%rd6+88];
	xor.b32  	%r336, %r336, %r238;
	ld.global.u32 	%r239, [%rd6+92];
	xor.b32  	%r335, %r335, %r239;
	ld.global.u32 	%r240, [%rd6+96];
	xor.b32  	%r334, %r334, %r240;
$L__BB0_17:
	and.b32  	%r242, %r204, 32;
	setp.eq.s32 	%p10, %r242, 0;
	@%p10 bra 	$L__BB0_19;
	ld.global.u32 	%r243, [%rd6+100];
	xor.b32  	%r338, %r338, %r243;
	ld.global.u32 	%r244, [%rd6+104];
	xor.b32  	%r337, %r337, %r244;
	ld.global.u32 	%r245, [%rd6+108];
	xor.b32  	%r336, %r336, %r245;
	ld.global.u32 	%r246, [%rd6+112];
	xor.b32  	%r335, %r335, %r246;
	ld.global.u32 	%r247, [%rd6+116];
	xor.b32  	%r334, %r334, %r247;
$L__BB0_19:
	and.b32  	%r249, %r204, 64;
	setp.eq.s32 	%p11, %r249, 0;
	@%p11 bra 	$L__BB0_21;
	ld.global.u32 	%r250, [%rd6+120];
	xor.b32  	%r338, %r338, %r250;
	ld.global.u32 	%r251, [%rd6+124];
	xor.b32  	%r337, %r337, %r251;
	ld.global.u32 	%r252, [%rd6+128];
	xor.b32  	%r336, %r336, %r252;
	ld.global.u32 	%r253, [%rd6+132];
	xor.b32  	%r335, %r335, %r253;
	ld.global.u32 	%r254, [%rd6+136];
	xor.b32  	%r334, %r334, %r254;
$L__BB0_21:
	and.b32  	%r256, %r204, 128;
	setp.eq.s32 	%p12, %r256, 0;
	@%p12 bra 	$L__BB0_23;
	ld.global.u32 	%r257, [%rd6+140];
	xor.b32  	%r338, %r338, %r257;
	ld.global.u32 	%r258, [%rd6+144];
	xor.b32  	%r337, %r337, %r258;
	ld.global.u32 	%r259, [%rd6+148];
	xor.b32  	%r336, %r336, %r259;
	ld.global.u32 	%r260, [%rd6+152];
	xor.b32  	%r335, %r335, %r260;
	ld.global.u32 	%r261, [%rd6+156];
	xor.b32  	%r334, %r334, %r261;
$L__BB0_23:
	and.b32  	%r263, %r204, 256;
	setp.eq.s32 	%p13, %r263, 0;
	@%p13 bra 	$L__BB0_25;
	ld.global.u32 	%r264, [%rd6+160];
	xor.b32  	%r338, %r338, %r264;
	ld.global.u32 	%r265, [%rd6+164];
	xor.b32  	%r337, %r337, %r265;
	ld.global.u32 	%r266, [%rd6+168];
	xor.b32  	%r336, %r336, %r266;
	ld.global.u32 	%r267, [%rd6+172];
	xor.b32  	%r335, %r335, %r267;
	ld.global.u32 	%r268, [%rd6+176];
	xor.b32  	%r334, %r334, %r268;
$L__BB0_25:
	and.b32  	%r270, %r204, 512;
	setp.eq.s32 	%p14, %r270, 0;
	@%p14 bra 	$L__BB0_27;
	ld.global.u32 	%r271, [%rd6+180];
	xor.b32  	%r338, %r338, %r271;
	ld.global.u32 	%r272, [%rd6+184];
	xor.b32  	%r337, %r337, %r272;
	ld.global.u32 	%r273, [%rd6+188];
	xor.b32  	%r336, %r336, %r273;
	ld.global.u32 	%r274, [%rd6+192];
	xor.b32  	%r335, %r335, %r274;
	ld.global.u32 	%r275, [%rd6+196];
	xor.b32  	%r334, %r334, %r275;
$L__BB0_27:
	and.b32  	%r277, %r204, 1024;
	setp.eq.s32 	%p15, %r277, 0;
	@%p15 bra 	$L__BB0_29;
	ld.global.u32 	%r278, [%rd6+200];
	xor.b32  	%r338, %r338, %r278;
	ld.global.u32 	%r279, [%rd6+204];
	xor.b32  	%r337, %r337, %r279;
	ld.global.u32 	%r280, [%rd6+208];
	xor.b32  	%r336, %r336, %r280;
	ld.global.u32 	%r281, [%rd6+212];
	xor.b32  	%r335, %r335, %r281;
	ld.global.u32 	%r282, [%rd6+216];
	xor.b32  	%r334, %r334, %r282;
$L__BB0_29:
	and.b32  	%r284, %r204, 2048;
	setp.eq.s32 	%p16, %r284, 0;
	@%p16 bra 	$L__BB0_31;
	ld.global.u32 	%r285, [%rd6+220];
	xor.b32  	%r338, %r338, %r285;
	ld.global.u32 	%r286, [%rd6+224];
	xor.b32  	%r337, %r337, %r286;
	ld.global.u32 	%r287, [%rd6+228];
	xor.b32  	%r336, %r336, %r287;
	ld.global.u32 	%r288, [%rd6+232];
	xor.b32  	%r335, %r335, %r288;
	ld.global.u32 	%r289, [%rd6+236];
	xor.b32  	%r334, %r334, %r289;
$L__BB0_31:
	and.b32  	%r291, %r204, 4096;
	setp.eq.s32 	%p17, %r291, 0;
	@%p17 bra 	$L__BB0_33;
	ld.global.u32 	%r292, [%rd6+240];
	xor.b32  	%r338, %r338, %r292;
	ld.global.u32 	%r293, [%rd6+244];
	xor.b32  	%r337, %r337, %r293;
	ld.global.u32 	%r294, [%rd6+248];
	xor.b32  	%r336, %r336, %r294;
	ld.global.u32 	%r295, [%rd6+252];
	xor.b32  	%r335, %r335, %r295;
	ld.global.u32 	%r296, [%rd6+256];
	xor.b32  	%r334, %r334, %r296;
$L__BB0_33:
	and.b32  	%r298, %r204, 8192;
	setp.eq.s32 	%p18, %r298, 0;
	@%p18 bra 	$L__BB0_35;
	ld.global.u32 	%r299, [%rd6+260];
	xor.b32  	%r338, %r338, %r299;
	ld.global.u32 	%r300, [%rd6+264];
	xor.b32  	%r337, %r337, %r300;
	ld.global.u32 	%r301, [%rd6+268];
	xor.b32  	%r336, %r336, %r301;
	ld.global.u32 	%r302, [%rd6+272];
	xor.b32  	%r335, %r335, %r302;
	ld.global.u32 	%r303, [%rd6+276];
	xor.b32  	%r334, %r334, %r303;
$L__BB0_35:
	and.b32  	%r305, %r204, 16384;
	setp.eq.s32 	%p19, %r305, 0;
	@%p19 bra 	$L__BB0_37;
	ld.global.u32 	%r306, [%rd6+280];
	xor.b32  	%r338, %r338, %r306;
	ld.global.u32 	%r307, [%rd6+284];
	xor.b32  	%r337, %r337, %r307;
	ld.global.u32 	%r308, [%rd6+288];
	xor.b32  	%r336, %r336, %r308;
	ld.global.u32 	%r309, [%rd6+292];
	xor.b32  	%r335, %r335, %r309;
	ld.global.u32 	%r310, [%rd6+296];
	xor.b32  	%r334, %r334, %r310;
$L__BB0_37:
	and.b32  	%r312, %r204, 32768;
	setp.eq.s32 	%p20, %r312, 0;
	@%p20 bra 	$L__BB0_39;
	ld.global.u32 	%r313, [%rd6+300];
	xor.b32  	%r338, %r338, %r313;
	ld.global.u32 	%r314, [%rd6+304];
	xor.b32  	%r337, %r337, %r314;
	ld.global.u32 	%r315, [%rd6+308];
	xor.b32  	%r336, %r336, %r315;
	ld.global.u32 	%r316, [%rd6+312];
	xor.b32  	%r335, %r335, %r316;
	ld.global.u32 	%r317, [%rd6+316];
	xor.b32  	%r334, %r334, %r317;
$L__BB0_39:
	add.s32 	%r333, %r333, 16;
	setp.ne.s32 	%p21, %r333, 32;
	@%p21 bra 	$L__BB0_7;
	mad.lo.s32 	%r318, %r327, -31, %r12;
	add.s32 	%r327, %r318, 1;
	setp.ne.s32 	%p22, %r327, 5;
	@%p22 bra 	$L__BB0_6;
	st.global.u32 	[%rd2+4], %r338;
	st.global.u32 	[%rd2+8], %r337;
	st.global.u32 	[%rd2+12], %r336;
	st.global.u32 	[%rd2+16], %r335;
	st.global.u32 	[%rd2+20], %r334;
	add.s32 	%r321, %r321, 1;
	setp.lt.u32 	%p23, %r321, %r3;
	@%p23 bra 	$L__BB0_5;
$L__BB0_42:
	shr.u64 	%rd7, %rd18, 2;
	add.s32 	%r320, %r320, 1;
	setp.gt.u64 	%p24, %rd18, 3;
	mov.u64 	%rd18, %rd7;
	@%p24 bra 	$L__BB0_3;
$L__BB0_43:
	mov.b32 	%r319, 0;
	st.global.v2.u32 	[%rd2+24], {%r319, %r319};
	st.global.u32 	[%rd2+32], %r319;
	mov.b64 	%rd17, 0;
	st.global.u64 	[%rd2+40], %rd17;
$L__BB0_44:
	ret;

}
	// .globl	_Z21init_particles_kernelPfS_S_S_PiiiiiP17curandStateXORWOW
.visible .entry _Z21init_particles_kernelPfS_S_S_PiiiiiP17curandStateXORWOW(
	.param .u64 .ptr .align 1 _Z21init_particles_kernelPfS_S_S_PiiiiiP17curandStateXORWOW_param_0,
	.param .u64 .ptr .align 1 _Z21init_particles_kernelPfS_S_S_PiiiiiP17curandStateXORWOW_param_1,
	.param .u64 .ptr .align 1 _Z21init_particles_kernelPfS_S_S_PiiiiiP17curandStateXORWOW_param_2,
	.param .u64 .ptr .align 1 _Z21init_particles_kernelPfS_S_S_PiiiiiP17curandStateXORWOW_param_3,
	.param .u64 .ptr .align 1 _Z21init_particles_kernelPfS_S_S_PiiiiiP17curandStateXORWOW_param_4,
	.param .u32 _Z21init_particles_kernelPfS_S_S_PiiiiiP17curandStateXORWOW_param_5,
	.param .u32 _Z21init_particles_kernelPfS_S_S_PiiiiiP17curandStateXORWOW_param_6,
	.param .u32 _Z21init_particles_kernelPfS_S_S_PiiiiiP17curandStateXORWOW_param_7,
	.param .u32 _Z21init_particles_kernelPfS_S_S_PiiiiiP17curandStateXORWOW_param_8,
	.param .u64 .ptr .align 1 _Z21init_particles_kernelPfS_S_S_PiiiiiP17curandStateXORWOW_param_9
)
{
	.reg .pred 	%p<2>;
	.reg .b32 	%r<47>;
	.reg .b32 	%f<14>;
	.reg .b64 	%rd<22>;
	.reg .b64 	%fd<2>;

	ld.param.u64 	%rd2, [_Z21init_particles_kernelPfS_S_S_PiiiiiP17curandStateXORWOW_param_1];
	ld.param.u64 	%rd3, [_Z21init_particles_kernelPfS_S_S_PiiiiiP17curandStateXORWOW_param_2];
	ld.param.u64 	%rd4, [_Z21init_particles_kernelPfS_S_S_PiiiiiP17curandStateXORWOW_param_3];
	ld.param.u64 	%rd5, [_Z21init_particles_kernelPfS_S_S_PiiiiiP17curandStateXORWOW_param_4];
	ld.param.u32 	%r5, [_Z21init_particles_kernelPfS_S_S_PiiiiiP17curandStateXORWOW_param_5];
	ld.param.u32 	%r2, [_Z21init_particles_kernelPfS_S_S_PiiiiiP17curandStateXORWOW_param_6];
	ld.param.u32 	%r3, [_Z21init_particles_kernelPfS_S_S_PiiiiiP17curandStateXORWOW_param_7];
	ld.param.u32 	%r4, [_Z21init_particles_kernelPfS_S_S_PiiiiiP17curandStateXORWOW_param_8];
	ld.param.u64 	%rd6, [_Z21init_particles_kernelPfS_S_S_PiiiiiP17curandStateXORWOW_param_9];
	mov.u32 	%r6, %ctaid.x;
	mov.u32 	%r7, %ntid.x;
	mov.u32 	%r8, %tid.x;
	mad.lo.s32 	%r1, %r6, %r7, %r8;
	setp.ge.s32 	%p1, %r1, %r5;
	@%p1 bra 	$L__BB1_2;
	ld.param.u64 	%rd21, [_Z21init_particles_kernelPfS_S_S_PiiiiiP17curandStateXORWOW_param_0];
	cvta.to.global.u64 	%rd7, %rd6;
	cvta.to.global.u64 	%rd8, %rd21;
	cvta.to.global.u64 	%rd9, %rd2;
	cvta.to.global.u64 	%rd10, %rd3;
	cvta.to.global.u64 	%rd11, %rd4;
	cvta.to.global.u64 	%rd12, %rd5;
	mul.wide.s32 	%rd13, %r1, 48;
	add.s64 	%rd14, %rd7, %rd13;
	ld.global.v2.u32 	{%r9, %r10}, [%rd14];
	ld.global.v2.u32 	{%r11, %r12}, [%rd14+8];
	ld.global.v2.u32 	{%r13, %r14}, [%rd14+16];
	ld.global.v2.u32 	{%r15, %r16}, [%rd14+24];
	ld.global.f32 	%f1, [%rd14+32];
	ld.global.f64 	%fd1, [%rd14+40];
	shr.u32 	%r17, %r10, 2;
	xor.b32  	%r18, %r17, %r10;
	shl.b32 	%r19, %r14, 4;
	shl.b32 	%r20, %r18, 1;
	xor.b32  	%r21, %r19, %r20;
	xor.b32  	%r22, %r21, %r14;
	xor.b32  	%r23, %r22, %r18;
	add.s32 	%r24, %r9, %r23;
	add.s32 	%r25, %r24, 362437;
	cvt.rn.f32.u32 	%f2, %r25;
	fma.rn.f32 	%f3, %f2, 0f2F800000, 0f2F000000;
	cvt.rn.f32.s32 	%f4, %r3;
	mul.f32 	%f5, %f3, %f4;
	mul.wide.s32 	%rd15, %r1, 4;
	add.s64 	%rd16, %rd8, %rd15;
	st.global.f32 	[%rd16], %f5;
	shr.u32 	%r26, %r11, 2;
	xor.b32  	%r27, %r26, %r11;
	shl.b32 	%r28, %r23, 4;
	shl.b32 	%r29, %r27, 1;
	xor.b32  	%r30, %r29, %r28;
	xor.b32  	%r31, %r30, %r27;
	xor.b32  	%r32, %r31, %r23;
	add.s32 	%r33, %r9, %r32;
	add.s32 	%r34, %r33, 724874;
	cvt.rn.f32.u32 	%f6, %r34;
	fma.rn.f32 	%f7, %f6, 0f2F800000, 0f2F000000;
	cvt.rn.f32.s32 	%f8, %r4;
	mul.f32 	%f9, %f7, %f8;
	add.s64 	%rd17, %rd9, %rd15;
	st.global.f32 	[%rd17], %f9;
	add.s64 	%rd18, %rd10, %rd15;
	mov.b32 	%r35, 0;
	st.global.u32 	[%rd18], %r35;
	add.s64 	%rd19, %rd11, %rd15;
	st.global.u32 	[%rd19], %r35;
	shr.u32 	%r36, %r12, 2;
	xor.b32  	%r37, %r36, %r12;
	shl.b32 	%r38, %r32, 4;
	shl.b32 	%r39, %r37, 1;
	xor.b32  	%r40, %r39, %r38;
	xor.b32  	%r41, %r40, %r37;
	xor.b32  	%r42, %r41, %r32;
	add.s32 	%r43, %r9, 1087311;
	add.s32 	%r44, %r42, %r43;
	cvt.rn.f32.u32 	%f10, %r44;
	fma.rn.f32 	%f11, %f10, 0f2F800000, 0f2F000000;
	cvt.rn.f32.s32 	%f12, %r2;
	mul.f32 	%f13, %f11, %f12;
	cvt.rzi.s32.f32 	%r45, %f13;
	rem.s32 	%r46, %r45, %r2;
	add.s64 	%rd20, %rd12, %rd15;
	st.global.u32 	[%rd20], %r46;
	st.global.v2.u32 	[%rd14], {%r43, %r13};
	st.global.v2.u32 	[%rd14+8], {%r14, %r23};
	st.global.v2.u32 	[%rd14+16], {%r32, %r42};
	st.global.v2.u32 	[%rd14+24], {%r15, %r16};
	st.global.f32 	[%rd14+32], %f1;
	st.global.f64 	[%rd14+40], %fd1;
$L__BB1_2:
	ret;

}
	// .globl	_Z17clear_grid_kernelPii
.visible .entry _Z17clear_grid_kernelPii(
	.param .u64 .ptr .align 1 _Z17clear_grid_kernelPii_param_0,
	.param .u32 _Z17clear_grid_kernelPii_param_1
)
{
	.reg .pred 	%p<2>;
	.reg .b32 	%r<7>;
	.reg .b64 	%rd<5>;

	ld.param.u64 	%rd1, [_Z17clear_grid_kernelPii_param_0];
	ld.param.u32 	%r2, [_Z17clear_grid_kernelPii_param_1];
	mov.u32 	%r3, %ctaid.x;
	mov.u32 	%r4, %ntid.x;
	mov.u32 	%r5, %tid.x;
	mad.lo.s32 	%r1, %r3, %r4, %r5;
	setp.ge.s32 	%p1, %r1, %r2;
	@%p1 bra 	$L__BB2_2;
	cvta.to.global.u64 	%rd2, %rd1;
	mul.wide.s32 	%rd3, %r1, 4;
	add.s64 	%rd4, %rd2, %rd3;
	mov.b32 	%r6, 0;
	st.global.u32 	[%rd4], %r6;
$L__BB2_2:
	ret;

}
	// .globl	_Z17count_grid_kernelPfS_Piiff
.visible .entry _Z17count_grid_kernelPfS_Piiff(
	.param .u64 .ptr .align 1 _Z17count_grid_kernelPfS_Piiff_param_0,
	.param .u64 .ptr .align 1 _Z17count_grid_kernelPfS_Piiff_param_1,
	.param .u64 .ptr .align 1 _Z17count_grid_kernelPfS_Piiff_param_2,
	.param .u32 _Z17count_grid_kernelPfS_Piiff_param_3,
	.param .f32 _Z17count_grid_kernelPfS_Piiff_param_4,
	.param .f32 _Z17count_grid_kernelPfS_Piiff_param_5
)
{
	.reg .pred 	%p<2>;
	.reg .b32 	%r<15>;
	.reg .b32 	%f<7>;
	.reg .b64 	%rd<12>;

	ld.param.u64 	%rd1, [_Z17count_grid_kernelPfS_Piiff_param_0];
	ld.param.u64 	%rd2, [_Z17count_grid_kernelPfS_Piiff_param_1];
	ld.param.u64 	%rd3, [_Z17count_grid_kernelPfS_Piiff_param_2];
	ld.param.u32 	%r2, [_Z17count_grid_kernelPfS_Piiff_param_3];
	ld.param.f32 	%f1, [_Z17count_grid_kernelPfS_Piiff_param_4];
	ld.param.f32 	%f2, [_Z17count_grid_kernelPfS_Piiff_param_5];
	mov.u32 	%r3, %ctaid.x;
	mov.u32 	%r4, %ntid.x;
	mov.u32 	%r5, %tid.x;
	mad.lo.s32 	%r1, %r3, %r4, %r5;
	setp.ge.s32 	%p1, %r1, %r2;
	@%p1 bra 	$L__BB3_2;
	cvta.to.global.u64 	%rd4, %rd1;
	cvta.to.global.u64 	%rd5, %rd2;
	cvta.to.global.u64 	%rd6, %rd3;
	mul.wide.s32 	%rd7, %r1, 4;
	add.s64 	%rd8, %rd4, %rd7;
	ld.global.f32 	%f3, [%rd8];
	div.rn.f32 	%f4, %f3, %f1;
	cvt.rzi.s32.f32 	%r6, %f4;
	max.s32 	%r7, %r6, 0;
	min.s32 	%r8, %r7, 127;
	add.s64 	%rd9, %rd5, %rd7;
	ld.global.f32 	%f5, [%rd9];
	div.rn.f32 	%f6, %f5, %f2;
	cvt.rzi.s32.f32 	%r9, %f6;
	max.s32 	%r10, %r9, 0;
	min.s32 	%r11, %r10, 127;
	shl.b32 	%r12, %r11, 7;
	or.b32  	%r13, %r12, %r8;
	mul.wide.u32 	%rd10, %r13, 4;
	add.s64 	%rd11, %rd6, %rd10;
	atom.global.add.u32 	%r14, [%rd11], 1;
$L__BB3_2:
	ret;

}
	// .globl	_Z17prefix_sum_kernelPiS_i
.visible .entry _Z17prefix_sum_kernelPiS_i(
	.param .u64 .ptr .align 1 _Z17prefix_sum_kernelPiS_i_param_0,
	.param .u64 .ptr .align 1 _Z17prefix_sum_kernelPiS_i_param_1,
	.param .u32 _Z17prefix_sum_kernelPiS_i_param_2
)
{
	.reg .pred 	%p<12>;
	.reg .b32 	%r<95>;
	.reg .b64 	%rd<28>;

	ld.param.u64 	%rd15, [_Z17prefix_sum_kernelPiS_i_param_0];
	ld.param.u64 	%rd16, [_Z17prefix_sum_kernelPiS_i_param_1];
	ld.param.u32 	%r25, [_Z17prefix_sum_kernelPiS_i_param_2];
	cvta.to.global.u64 	%rd1, %rd15;
	cvta.to.global.u64 	%rd2, %rd16;
	mov.u32 	%r26, %ctaid.x;
	mov.u32 	%r27, %tid.x;
	or.b32  	%r28, %r26, %r27;
	setp.ne.s32 	%p1, %r28, 0;
	setp.lt.s32 	%p2, %r25, 1;
	or.pred  	%p3, %p1, %p2;
	@%p3 bra 	$L__BB4_13;
	and.b32  	%r1, %r25, 15;
	setp.lt.u32 	%p4, %r25, 16;
	mov.b32 	%r89, 0;
	mov.u32 	%r88, %r89;
	@%p4 bra 	$L__BB4_4;
	and.b32  	%r89, %r25, 2147483632;
	neg.s32 	%r85, %r89;
	add.s64 	%rd25, %rd2, 32;
	add.s64 	%rd24, %rd1, 32;
	mov.b32 	%r88, 0;
$L__BB4_3:
	.pragma "nounroll";
	st.global.u32 	[%rd25+-32], %r88;
	ld.global.u32 	%r31, [%rd24+-32];
	add.s32 	%r32, %r31, %r88;
	st.global.u32 	[%rd25+-28], %r32;
	ld.global.u32 	%r33, [%rd24+-28];
	add.s32 	%r34, %r33, %r32;
	st.global.u32 	[%rd25+-24], %r34;
	ld.global.u32 	%r35, [%rd24+-24];
	add.s32 	%r36, %r35, %r34;
	st.global.u32 	[%rd25+-20], %r36;
	ld.global.u32 	%r37, [%rd24+-20];
	add.s32 	%r38, %r37, %r36;
	st.global.u32 	[%rd25+-16], %r38;
	ld.global.u32 	%r39, [%rd24+-16];
	add.s32 	%r40, %r39, %r38;
	st.global.u32 	[%rd25+-12], %r40;
	ld.global.u32 	%r41, [%rd24+-12];
	add.s32 	%r42, %r41, %r40;
	st.global.u32 	[%rd25+-8], %r42;
	ld.global.u32 	%r43, [%rd24+-8];
	add.s32 	%r44, %r43, %r42;
	st.global.u32 	[%rd25+-4], %r44;
	ld.global.u32 	%r45, [%rd24+-4];
	add.s32 	%r46, %r45, %r44;
	st.global.u32 	[%rd25], %r46;
	ld.global.u32 	%r47, [%rd24];
	add.s32 	%r48, %r47, %r46;
	st.global.u32 	[%rd25+4], %r48;
	ld.global.u32 	%r49, [%rd24+4];
	add.s32 	%r50, %r49, %r48;
	st.global.u32 	[%rd25+8], %r50;
	ld.global.u32 	%r51, [%rd24+8];
	add.s32 	%r52, %r51, %r50;
	st.global.u32 	[%rd25+12], %r52;
	ld.global.u32 	%r53, [%rd24+12];
	add.s32 	%r54, %r53, %r52;
	st.global.u32 	[%rd25+16], %r54;
	ld.global.u32 	%r55, [%rd24+16];
	add.s32 	%r56, %r55, %r54;
	st.global.u32 	[%rd25+20], %r56;
	ld.global.u32 	%r57, [%rd24+20];
	add.s32 	%r58, %r57, %r56;
	st.global.u32 	[%rd25+24], %r58;
	ld.global.u32 	%r59, [%rd24+24];
	add.s32 	%r60, %r59, %r58;
	st.global.u32 	[%rd25+28], %r60;
	ld.global.u32 	%r61, [%rd24+28];
	add.s32 	%r88, %r61, %r60;
	add.s32 	%r85, %r85, 16;
	add.s64 	%rd25, %rd25, 64;
	add.s64 	%rd24, %rd24, 64;
	setp.ne.s32 	%p5, %r85, 0;
	@%p5 bra 	$L__BB4_3;
$L__BB4_4:
	setp.eq.s32 	%p6, %r1, 0;
	@%p6 bra 	$L__BB4_13;
	and.b32  	%r10, %r25, 7;
	setp.lt.u32 	%p7, %r1, 8;
	@%p7 bra 	$L__BB4_7;
	mul.wide.u32 	%rd17, %r89, 4;
	add.s64 	%rd18, %rd2, %rd17;
	st.global.u32 	[%rd18], %r88;
	add.s64 	%rd19, %rd1, %rd17;
	ld.global.u32 	%r62, [%rd19];
	add.s32 	%r63, %r62, %r88;
	st.global.u32 	[%rd18+4], %r63;
	ld.global.u32 	%r64, [%rd19+4];
	add.s32 	%r65, %r64, %r63;
	st.global.u32 	[%rd18+8], %r65;
	ld.global.u32 	%r66, [%rd19+8];
	add.s32 	%r67, %r66, %r65;
	st.global.u32 	[%rd18+12], %r67;
	ld.global.u32 	%r68, [%rd19+12];
	add.s32 	%r69, %r68, %r67;
	st.global.u32 	[%rd18+16], %r69;
	ld.global.u32 	%r70, [%rd19+16];
	add.s32 	%r71, %r70, %r69;
	st.global.u32 	[%rd18+20], %r71;
	ld.global.u32 	%r72, [%rd19+20];
	add.s32 	%r73, %r72, %r71;
	st.global.u32 	[%rd18+24], %r73;
	ld.global.u32 	%r74, [%rd19+24];
	add.s32 	%r75, %r74, %r73;
	st.global.u32 	[%rd18+28], %r75;
	ld.global.u32 	%r76, [%rd19+28];
	add.s32 	%r88, %r76, %r75;
	add.s32 	%r89, %r89, 8;
$L__BB4_7:
	setp.eq.s32 	%p8, %r10, 0;
	@%p8 bra 	$L__BB4_13;
	and.b32  	%r15, %r25, 3;
	setp.lt.u32 	%p9, %r10, 4;
	@%p9 bra 	$L__BB4_10;
	mul.wide.u32 	%rd20, %r89, 4;
	add.s64 	%rd21, %rd2, %rd20;
	st.global.u32 	[%rd21], %r88;
	add.s64 	%rd22, %rd1, %rd20;
	ld.global.u32 	%r77, [%rd22];
	add.s32 	%r78, %r77, %r88;
	st.global.u32 	[%rd21+4], %r78;
	ld.global.u32 	%r79, [%rd22+4];
	add.s32 	%r80, %r79, %r78;
	st.global.u32 	[%rd21+8], %r80;
	ld.global.u32 	%r81, [%rd22+8];
	add.s32 	%r82, %r81, %r80;
	st.global.u32 	[%rd21+12], %r82;
	ld.global.u32 	%r83, [%rd22+12];
	add.s32 	%r88, %r83, %r82;
	add.s32 	%r89, %r89, 4;
$L__BB4_10:
	setp.eq.s32 	%p10, %r15, 0;
	@%p10 bra 	$L__BB4_13;
	mul.wide.u32 	%rd23, %r89, 4;
	add.s64 	%rd27, %rd1, %rd23;
	add.s64 	%rd26, %rd2, %rd23;
	neg.s32 	%r93, %r15;
$L__BB4_12:
	.pragma "nounroll";
	st.global.u32 	[%rd26], %r88;
	ld.global.u32 	%r84, [%rd27];
	add.s32 	%r88, %r84, %r88;
	add.s64 	%rd27, %rd27, 4;
	add.s64 	%rd26, %rd26, 4;
	add.s32 	%r93, %r93, 1;
	setp.ne.s32 	%p11, %r93, 0;
	@%p11 bra 	$L__BB4_12;
$L__BB4_13:
	ret;

}
	// .globl	_Z18assign_grid_kernelPfS_PiS0_S0_iff
.visible .entry _Z18assign_grid_kernelPfS_PiS0_S0_iff(
	.param .u64 .ptr .align 1 _Z18assign_grid_kernelPfS_PiS0_S0_iff_param_0,
	.param .u64 .ptr .align 1 _Z18assign_grid_kernelPfS_PiS0_S0_iff_param_1,
	.param .u64 .ptr .align 1 _Z18assign_grid_kernelPfS_PiS0_S0_iff_param_2,
	.param .u64 .ptr .align 1 _Z18assign_grid_kernelPfS_PiS0_S0_iff_param_3,
	.param .u64 .ptr .align 1 _Z18assign_grid_kernelPfS_PiS0_S0_iff_param_4,
	.param .u32 _Z18assign_grid_kernelPfS_PiS0_S0_iff_param_5,
	.param .f32 _Z18assign_grid_kernelPfS_PiS0_S0_iff_param_6,
	.param .f32 _Z18assign_grid_kernelPfS_PiS0_S0_iff_param_7
)
{
	.reg .pred 	%p<2>;
	.reg .b32 	%r<17>;
	.reg .b32 	%f<7>;
	.reg .b64 	%rd<19>;

	ld.param.u64 	%rd1, [_Z18assign_grid_kernelPfS_PiS0_S0_iff_param_0];
	ld.param.u64 	%rd2, [_Z18assign_grid_kernelPfS_PiS0_S0_iff_param_1];
	ld.param.u64 	%rd3, [_Z18assign_grid_kernelPfS_PiS0_S0_iff_param_2];
	ld.param.u64 	%rd4, [_Z18assign_grid_kernelPfS_PiS0_S0_iff_param_3];
	ld.param.u64 	%rd5, [_Z18assign_grid_kernelPfS_PiS0_S0_iff_param_4];
	ld.param.u32 	%r2, [_Z18assign_grid_kernelPfS_PiS0_S0_iff_param_5];
	ld.param.f32 	%f1, [_Z18assign_grid_kernelPfS_PiS0_S0_iff_param_6];
	ld.param.f32 	%f2, [_Z18assign_grid_kernelPfS_PiS0_S0_iff_param_7];
	mov.u32 	%r3, %ctaid.x;
	mov.u32 	%r4, %ntid.x;
	mov.u32 	%r5, %tid.x;
	mad.lo.s32 	%r1, %r3, %r4, %r5;
	setp.ge.s32 	%p1, %r1, %r2;
	@%p1 bra 	$L__BB5_2;
	cvta.to.global.u64 	%rd6, %rd1;
	cvta.to.global.u64 	%rd7, %rd2;
	cvta.to.global.u64 	%rd8, %rd3;
	cvta.to.global.u64 	%rd9, %rd4;
	cvta.to.global.u64 	%rd10, %rd5;
	mul.wide.s32 	%rd11, %r1, 4;
	add.s64 	%rd12, %rd6, %rd11;
	ld.global.f32 	%f3, [%rd12];
	div.rn.f32 	%f4, %f3, %f1;
	cvt.rzi.s32.f32 	%r6, %f4;
	max.s32 	%r7, %r6, 0;
	min.s32 	%r8, %r7, 127;
	add.s64 	%rd13, %rd7, %rd11;
	ld.global.f32 	%f5, [%rd13];
	div.rn.f32 	%f6, %f5, %f2;
	cvt.rzi.s32.f32 	%r9, %f6;
	max.s32 	%r10, %r9, 0;
	min.s32 	%r11, %r10, 127;
	shl.b32 	%r12, %r11, 7;
	or.b32  	%r13, %r12, %r8;
	mul.wide.u32 	%rd14, %r13, 4;
	add.s64 	%rd15, %rd8, %rd14;
	atom.global.add.u32 	%r14, [%rd15], 1;
	add.s64 	%rd16, %rd9, %rd14;
	ld.global.u32 	%r15, [%rd16];
	add.s32 	%r16, %r15, %r14;
	mul.wide.s32 	%rd17, %r16, 4;
	add.s64 	%rd18, %rd10, %rd17;
	st.global.u32 	[%rd18], %r1;
$L__BB5_2:
	ret;

}
	// .globl	_Z21compute_forces_kernelPfS_S_S_PiS0_S0_S0_P9SimParamsffi
.visible .entry _Z21compute_forces_kernelPfS_S_S_PiS0_S0_S0_P9SimParamsffi(
	.param .u64 .ptr .align 1 _Z21compute_forces_kernelPfS_S_S_PiS0_S0_S0_P9SimParamsffi_param_0,
	.param .u64 .ptr .align 1 _Z21compute_forces_kernelPfS_S_S_PiS0_S0_S0_P9SimParamsffi_param_1,
	.param .u64 .ptr .align 1 _Z21compute_forces_kernelPfS_S_S_PiS0_S0_S0_P9SimParamsffi_param_2,
	.param .u64 .ptr .align 1 _Z21compute_forces_kernelPfS_S_S_PiS0_S0_S0_P9SimParamsffi_param_3,
	.param .u64 .ptr .align 1 _Z21compute_forces_kernelPfS_S_S_PiS0_S0_S0_P9SimParamsffi_param_4,
	.param .u64 .ptr .align 1 _Z21compute_forces_kernelPfS_S_S_PiS0_S0_S0_P9SimParamsffi_param_5,
	.param .u64 .ptr .align 1 _Z21compute_forces_kernelPfS_S_S_PiS0_S0_S0_P9SimParamsffi_param_6,
	.param .u64 .ptr .align 1 _Z21compute_forces_kernelPfS_S_S_PiS0_S0_S0_P9SimParamsffi_param_7,
	.param .u64 .ptr .align 1 _Z21compute_forces_kernelPfS_S_S_PiS0_S0_S0_P9SimParamsffi_param_8,
	.param .f32 _Z21compute_forces_kernelPfS_S_S_PiS0_S0_S0_P9SimParamsffi_param_9,
	.param .f32 _Z21compute_forces_kernelPfS_S_S_PiS0_S0_S0_P9SimParamsffi_param_10,
	.param .u32 _Z21compute_forces_kernelPfS_S_S_PiS0_S0_S0_P9SimParamsffi_param_11
)
{
	.reg .pred 	%p<39>;
	.reg .b32 	%r<66>;
	.reg .b32 	%f<177>;
	.reg .b64 	%rd<61>;

	ld.param.u64 	%rd14, [_Z21compute_forces_kernelPfS_S_S_PiS0_S0_S0_P9SimParamsffi_param_0];
	ld.param.u64 	%rd15, [_Z21compute_forces_kernelPfS_S_S_PiS0_S0_S0_P9SimParamsffi_param_1];
	ld.param.u64 	%rd16, [_Z21compute_forces_kernelPfS_S_S_PiS0_S0_S0_P9SimParamsffi_param_4];
	ld.param.u64 	%rd13, [_Z21compute_forces_kernelPfS_S_S_PiS0_S0_S0_P9SimParamsffi_param_7];
	ld.param.u64 	%rd17, [_Z21compute_forces_kernelPfS_S_S_PiS0_S0_S0_P9SimParamsffi_param_8];
	ld.param.f32 	%f66, [_Z21compute_forces_kernelPfS_S_S_PiS0_S0_S0_P9SimParamsffi_param_9];
	ld.param.f32 	%f67, [_Z21compute_forces_kernelPfS_S_S_PiS0_S0_S0_P9SimParamsffi_param_10];
	ld.param.u32 	%r29, [_Z21compute_forces_kernelPfS_S_S_PiS0_S0_S0_P9SimParamsffi_param_11];
	cvta.to.global.u64 	%rd1, %rd13;
	cvta.to.global.u64 	%rd2, %rd17;
	cvta.to.global.u64 	%rd3, %rd16;
	cvta.to.global.u64 	%rd4, %rd15;
	cvta.to.global.u64 	%rd5, %rd14;
	mov.u32 	%r30, %ctaid.x;
	mov.u32 	%r31, %ntid.x;
	mov.u32 	%r32, %tid.x;
	mad.lo.s32 	%r1, %r30, %r31, %r32;
	setp.ge.s32 	%p1, %r1, %r29;
	@%p1 bra 	$L__BB6_30;
	mul.wide.s32 	%rd18, %r1, 4;
	add.s64 	%rd19, %rd5, %rd18;
	ld.global.f32 	%f1, [%rd19];
	add.s64 	%rd20, %rd4, %rd18;
	ld.global.f32 	%f2, [%rd20];
	add.s64 	%rd6, %rd3, %rd18;
	ld.global.f32 	%f3, [%rd2+28];
	mul.f32 	%f4, %f3, %f3;
	ld.global.f32 	%f5, [%rd2+32];
	ld.global.f32 	%f6, [%rd2+36];
	ld.global.f32 	%f7, [%rd2+24];
	div.rn.f32 	%f69, %f1, %f66;
	cvt.rzi.s32.f32 	%r33, %f69;
	max.s32 	%r34, %r33, 0;
	min.s32 	%r2, %r34, 127;
	div.rn.f32 	%f70, %f2, %f67;
	cvt.rzi.s32.f32 	%r35, %f70;
	max.s32 	%r3, %r35, 0;
	min.f32 	%f71, %f66, %f67;
	div.rn.f32 	%f72, %f3, %f71;
	cvt.rpi.f32.f32 	%f73, %f72;
	cvt.rzi.s32.f32 	%r4, %f73;
	sub.s32 	%r36, -2, %r4;
	setp.gt.s32 	%p2, %r36, %r4;
	mov.f32 	%f166, 0f00000000;
	mov.f32 	%f167, %f166;
	@%p2 bra 	$L__BB6_29;
	not.b32 	%r61, %r4;
	ld.global.u32 	%r37, [%rd2+12];
	ld.global.u32 	%r38, [%rd2+8];
	ld.global.u32 	%r39, [%rd6];
	cvt.rn.f32.s32 	%f8, %r38;
	mul.f32 	%f9, %f8, 0f3F000000;
	neg.s32 	%r40, %r38;
	cvt.rn.f32.s32 	%f75, %r40;
	mul.f32 	%f10, %f75, 0f3F000000;
	cvt.rn.f32.s32 	%f11, %r37;
	mul.f32 	%f12, %f11, 0f3F000000;
	neg.s32 	%r41, %r37;
	cvt.rn.f32.s32 	%f76, %r41;
	mul.f32 	%f13, %f76, 0f3F000000;
	shl.b32 	%r6, %r39, 3;
	sub.f32 	%f14, %f3, %f5;
	add.s64 	%rd7, %rd1, 4;
	min.u32 	%r7, %r3, 127;
	mov.f32 	%f167, 0f00000000;
	mov.f32 	%f166, %f167;
$L__BB6_3:
	not.b32 	%r62, %r4;
	add.s32 	%r42, %r61, %r7;
	shr.u32 	%r43, %r42, 24;
	and.b32  	%r44, %r43, 128;
	add.s32 	%r45, %r44, %r42;
	setp.gt.s32 	%p3, %r45, 127;
	shl.b32 	%r46, %r45, 7;
	add.s32 	%r47, %r46, -16384;
	selp.b32 	%r10, %r47, %r46, %p3;
$L__BB6_4:
	mov.u32 	%r11, %r62;
	ld.param.u64 	%rd59, [_Z21compute_forces_kernelPfS_S_S_PiS0_S0_S0_P9SimParamsffi_param_6];
	ld.param.u64 	%rd58, [_Z21compute_forces_kernelPfS_S_S_PiS0_S0_S0_P9SimParamsffi_param_5];
	add.s32 	%r48, %r11, %r2;
	shr.u32 	%r49, %r48, 24;
	and.b32  	%r50, %r49, 128;
	add.s32 	%r51, %r50, %r48;
	setp.gt.s32 	%p4, %r51, 127;
	add.s32 	%r52, %r51, -128;
	selp.b32 	%r53, %r52, %r51, %p4;
	add.s32 	%r54, %r53, %r10;
	cvta.to.global.u64 	%rd21, %rd59;
	mul.wide.s32 	%rd22, %r54, 4;
	add.s64 	%rd23, %rd21, %rd22;
	ld.global.u32 	%r12, [%rd23];
	cvta.to.global.u64 	%rd24, %rd58;
	add.s64 	%rd25, %rd24, %rd22;
	ld.global.u32 	%r13, [%rd25];
	setp.lt.s32 	%p5, %r13, 1;
	@%p5 bra 	$L__BB6_27;
	setp.eq.s32 	%p6, %r13, 1;
	mov.b32 	%r65, 0;
	@%p6 bra 	$L__BB6_20;
	and.b32  	%r65, %r13, 2147483646;
	neg.s32 	%r64, %r65;
	mov.u32 	%r63, %r12;
$L__BB6_7:
	mul.wide.s32 	%rd26, %r63, 4;
	add.s64 	%rd8, %rd7, %rd26;
	ld.global.u32 	%r18, [%rd8+-4];
	setp.eq.s32 	%p7, %r18, %r1;
	@%p7 bra 	$L__BB6_13;
	mul.wide.s32 	%rd27, %r18, 4;
	add.s64 	%rd28, %rd5, %rd27;
	ld.global.f32 	%f78, [%rd28];
	sub.f32 	%f79, %f78, %f1;
	add.s64 	%rd29, %rd4, %rd27;
	ld.global.f32 	%f80, [%rd29];
	sub.f32 	%f81, %f80, %f2;
	setp.gt.f32 	%p8, %f79, %f9;
	sub.f32 	%f82, %f79, %f8;
	selp.f32 	%f83, %f82, %f79, %p8;
	setp.lt.f32 	%p9, %f83, %f10;
	add.f32 	%f84, %f83, %f8;
	selp.f32 	%f21, %f84, %f83, %p9;
	setp.gt.f32 	%p10, %f81, %f12;
	sub.f32 	%f85, %f81, %f11;
	selp.f32 	%f86, %f85, %f81, %p10;
	setp.lt.f32 	%p11, %f86, %f13;
	add.f32 	%f87, %f86, %f11;
	selp.f32 	%f22, %f87, %f86, %p11;
	mul.f32 	%f88, %f22, %f22;
	fma.rn.f32 	%f23, %f21, %f21, %f88;
	setp.gt.f32 	%p12, %f23, %f4;
	setp.lt.f32 	%p13, %f23, 0f358637BD;
	or.pred  	%p14, %p12, %p13;
	@%p14 bra 	$L__BB6_13;
	sqrt.rn.f32 	%f24, %f23;
	rcp.rn.f32 	%f89, %f24;
	mul.f32 	%f25, %f21, %f89;
	mul.f32 	%f26, %f22, %f89;
	mul.wide.s32 	%rd30, %r18, 4;
	add.s64 	%rd31, %rd3, %rd30;
	ld.global.u32 	%r19, [%rd31];
	setp.geu.f32 	%p15, %f24, %f5;
	@%p15 bra 	$L__BB6_11;
	div.rn.f32 	%f97, %f24, %f5;
	add.f32 	%f98, %f97, 0fBF800000;
	mul.f32 	%f162, %f6, %f98;
	bra.uni 	$L__BB6_12;
$L__BB6_11:
	add.s32 	%r56, %r6, %r19;
	mul.wide.s32 	%rd32, %r56, 4;
	add.s64 	%rd33, %rd2, %rd32;
	ld.global.f32 	%f90, [%rd33+40];
	sub.f32 	%f91, %f24, %f5;
	div.rn.f32 	%f92, %f91, %f14;
	fma.rn.f32 	%f93, %f92, 0f40000000, 0fBF800000;
	abs.f32 	%f94, %f93;
	mov.f32 	%f95, 0f3F800000;
	sub.f32 	%f96, %f95, %f94;
	mul.f32 	%f162, %f96, %f90;
$L__BB6_12:
	mul.f32 	%f99, %f7, %f162;
	fma.rn.f32 	%f166, %f25, %f99, %f166;
	fma.rn.f32 	%f167, %f26, %f99, %f167;
$L__BB6_13:
	ld.global.u32 	%r20, [%rd8];
	setp.eq.s32 	%p16, %r20, %r1;
	@%p16 bra 	$L__BB6_19;
	mul.wide.s32 	%rd34, %r20, 4;
	add.s64 	%rd35, %rd5, %rd34;
	ld.global.f32 	%f100, [%rd35];
	sub.f32 	%f101, %f100, %f1;
	add.s64 	%rd36, %rd4, %rd34;
	ld.global.f32 	%f102, [%rd36];
	sub.f32 	%f103, %f102, %f2;
	setp.gt.f32 	%p17, %f101, %f9;
	sub.f32 	%f104, %f101, %f8;
	selp.f32 	%f105, %f104, %f101, %p17;
	setp.lt.f32 	%p18, %f105, %f10;
	add.f32 	%f106, %f105, %f8;
	selp.f32 	%f34, %f106, %f105, %p18;
	setp.gt.f32 	%p19, %f103, %f12;
	sub.f32 	%f107, %f103, %f11;
	selp.f32 	%f108, %f107, %f103, %p19;
	setp.lt.f32 	%p20, %f108, %f13;
	add.f32 	%f109, %f108, %f11;
	selp.f32 	%f35, %f109, %f108, %p20;
	mul.f32 	%f110, %f35, %f35;
	fma.rn.f32 	%f36, %f34, %f34, %f110;
	setp.gt.f32 	%p21, %f36, %f4;
	setp.lt.f32 	%p22, %f36, 0f358637BD;
	or.pred  	%p23, %p21, %p22;
	@%p23 bra 	$L__BB6_19;
	sqrt.rn.f32 	%f37, %f36;
	rcp.rn.f32 	%f111, %f37;
	mul.f32 	%f38, %f34, %f111;
	mul.f32 	%f39, %f35, %f111;
	mul.wide.s32 	%rd37, %r20, 4;
	add.s64 	%rd38, %rd3, %rd37;
	ld.global.u32 	%r21, [%rd38];
	setp.lt.f32 	%p24, %f37, %f5;
	@%p24 bra 	$L__BB6_17;
	add.s32 	%r57, %r6, %r21;
	mul.wide.s32 	%rd39, %r57, 4;
	add.s64 	%rd40, %rd2, %rd39;
	ld.global.f32 	%f112, [%rd40+40];
	sub.f32 	%f113, %f37, %f5;
	div.rn.f32 	%f114, %f113, %f14;
	fma.rn.f32 	%f115, %f114, 0f40000000, 0fBF800000;
	abs.f32 	%f116, %f115;
	mov.f32 	%f117, 0f3F800000;
	sub.f32 	%f118, %f117, %f116;
	mul.f32 	%f165, %f118, %f112;
	bra.uni 	$L__BB6_18;
$L__BB6_17:
	div.rn.f32 	%f119, %f37, %f5;
	add.f32 	%f120, %f119, 0fBF800000;
	mul.f32 	%f165, %f6, %f120;
$L__BB6_18:
	mul.f32 	%f121, %f7, %f165;
	fma.rn.f32 	%f166, %f38, %f121, %f166;
	fma.rn.f32 	%f167, %f39, %f121, %f167;
$L__BB6_19:
	add.s32 	%r64, %r64, 2;
	add.s32 	%r63, %r63, 2;
	setp.ne.s32 	%p25, %r64, 0;
	@%p25 bra 	$L__BB6_7;
$L__BB6_20:
	and.b32  	%r58, %r13, 1;
	setp.eq.b32 	%p26, %r58, 1;
	not.pred 	%p27, %p26;
	@%p27 bra 	$L__BB6_27;
	ld.param.u64 	%rd60, [_Z21compute_forces_kernelPfS_S_S_PiS0_S0_S0_P9SimParamsffi_param_7];
	add.s32 	%r59, %r65, %r12;
	cvta.to.global.u64 	%rd41, %rd60;
	mul.wide.s32 	%rd42, %r59, 4;
	add.s64 	%rd43, %rd41, %rd42;
	ld.global.u32 	%r25, [%rd43];
	setp.eq.s32 	%p28, %r25, %r1;
	@%p28 bra 	$L__BB6_27;
	mul.wide.s32 	%rd44, %r25, 4;
	add.s64 	%rd45, %rd5, %rd44;
	ld.global.f32 	%f122, [%rd45];
	sub.f32 	%f123, %f122, %f1;
	add.s64 	%rd46, %rd4, %rd44;
	ld.global.f32 	%f124, [%rd46];
	sub.f32 	%f125, %f124, %f2;
	setp.gt.f32 	%p29, %f123, %f9;
	sub.f32 	%f126, %f123, %f8;
	selp.f32 	%f127, %f126, %f123, %p29;
	setp.lt.f32 	%p30, %f127, %f10;
	add.f32 	%f128, %f127, %f8;
	selp.f32 	%f51, %f128, %f127, %p30;
	setp.gt.f32 	%p31, %f125, %f12;
	sub.f32 	%f129, %f125, %f11;
	selp.f32 	%f130, %f129, %f125, %p31;
	setp.lt.f32 	%p32, %f130, %f13;
	add.f32 	%f131, %f130, %f11;
	selp.f32 	%f52, %f131, %f130, %p32;
	mul.f32 	%f132, %f52, %f52;
	fma.rn.f32 	%f53, %f51, %f51, %f132;
	setp.gt.f32 	%p33, %f53, %f4;
	setp.lt.f32 	%p34, %f53, 0f358637BD;
	or.pred  	%p35, %p33, %p34;
	@%p35 bra 	$L__BB6_27;
	sqrt.rn.f32 	%f54, %f53;
	rcp.rn.f32 	%f133, %f54;
	mul.f32 	%f55, %f51, %f133;
	mul.f32 	%f56, %f52, %f133;
	mul.wide.s32 	%rd47, %r25, 4;
	add.s64 	%rd48, %rd3, %rd47;
	ld.global.u32 	%r26, [%rd48];
	setp.lt.f32 	%p36, %f54, %f5;
	@%p36 bra 	$L__BB6_25;
	add.s32 	%r60, %r6, %r26;
	mul.wide.s32 	%rd49, %r60, 4;
	add.s64 	%rd50, %rd2, %rd49;
	ld.global.f32 	%f134, [%rd50+40];
	sub.f32 	%f135, %f54, %f5;
	div.rn.f32 	%f136, %f135, %f14;
	fma.rn.f32 	%f137, %f136, 0f40000000, 0fBF800000;
	abs.f32 	%f138, %f137;
	mov.f32 	%f139, 0f3F800000;
	sub.f32 	%f140, %f139, %f138;
	mul.f32 	%f172, %f140, %f134;
	bra.uni 	$L__BB6_26;
$L__BB6_25:
	div.rn.f32 	%f141, %f54, %f5;
	add.f32 	%f142, %f141, 0fBF800000;
	mul.f32 	%f172, %f6, %f142;
$L__BB6_26:
	mul.f32 	%f143, %f7, %f172;
	fma.rn.f32 	%f166, %f55, %f143, %f166;
	fma.rn.f32 	%f167, %f56, %f143, %f167;
$L__BB6_27:
	add.s32 	%r62, %r11, 1;
	setp.le.s32 	%p37, %r11, %r4;
	@%p37 bra 	$L__BB6_4;
	add.s32 	%r28, %r61, 1;
	setp.le.s32 	%p38, %r61, %r4;
	mov.u32 	%r61, %r28;
	@%p38 bra 	$L__BB6_3;
$L__BB6_29:
	ld.param.u64 	%rd57, [_Z21compute_forces_kernelPfS_S_S_PiS0_S0_S0_P9SimParamsffi_param_3];
	ld.param.u64 	%rd56, [_Z21compute_forces_kernelPfS_S_S_PiS0_S0_S0_P9SimParamsffi_param_2];
	ld.global.f32 	%f144, [%rd2+16];
	cvta.to.global.u64 	%rd51, %rd56;
	mul.wide.s32 	%rd52, %r1, 4;
	add.s64 	%rd53, %rd51, %rd52;
	ld.global.f32 	%f145, [%rd53];
	fma.rn.f32 	%f146, %f166, %f144, %f145;
	st.global.f32 	[%rd53], %f146;
	ld.global.f32 	%f147, [%rd2+16];
	cvta.to.global.u64 	%rd54, %rd57;
	add.s64 	%rd55, %rd54, %rd52;
	ld.global.f32 	%f148, [%rd55];
	fma.rn.f32 	%f149, %f167, %f147, %f148;
	st.global.f32 	[%rd55], %f149;
	ld.global.f32 	%f150, [%rd2+20];
	ld.global.f32 	%f151, [%rd53];
	mul.f32 	%f152, %f150, %f151;
	st.global.f32 	[%rd53], %f152;
	ld.global.f32 	%f153, [%rd2+20];
	ld.global.f32 	%f154, [%rd55];
	mul.f32 	%f155, %f153, %f154;
	st.global.f32 	[%rd55], %f155;
$L__BB6_30:
	ret;

}
	// .globl	_Z23update_positions_kernelPfS_S_S_iiif
.visible .entry _Z23update_positions_kernelPfS_S_S_iiif(
	.param .u64 .ptr .align 1 _Z23update_positions_kernelPfS_S_S_iiif_param_0,
	.param .u64 .ptr .align 1 _Z23update_positions_kernelPfS_S_S_iiif_param_1,
	.param .u64 .ptr .align 1 _Z23update_positions_kernelPfS_S_S_iiif_param_2,
	.param .u64 .ptr .align 1 _Z23update_positions_kernelPfS_S_S_iiif_param_3,
	.param .u32 _Z23update_positions_kernelPfS_S_S_iiif_param_4,
	.param .u32 _Z23update_positions_kernelPfS_S_S_iiif_param_5,
	.param .u32 _Z23update_positions_kernelPfS_S_S_iiif_param_6,
	.param .f32 _Z23update_positions_kernelPfS_S_S_iiif_param_7
)
{
	.reg .pred 	%p<6>;
	.reg .b32 	%r<8>;
	.reg .b32 	%f<22>;
	.reg .b64 	%rd<14>;

	ld.param.u64 	%rd3, [_Z23update_positions_kernelPfS_S_S_iiif_param_0];
	ld.param.u64 	%rd4, [_Z23update_positions_kernelPfS_S_S_iiif_param_1];
	ld.param.u64 	%rd5, [_Z23update_positions_kernelPfS_S_S_iiif_param_2];
	ld.param.u64 	%rd6, [_Z23update_positions_kernelPfS_S_S_iiif_param_3];
	ld.param.u32 	%r4, [_Z23update_positions_kernelPfS_S_S_iiif_param_4];
	ld.param.u32 	%r2, [_Z23update_positions_kernelPfS_S_S_iiif_param_5];
	ld.param.u32 	%r3, [_Z23update_positions_kernelPfS_S_S_iiif_param_6];
	ld.param.f32 	%f9, [_Z23update_positions_kernelPfS_S_S_iiif_param_7];
	mov.u32 	%r5, %ctaid.x;
	mov.u32 	%r6, %ntid.x;
	mov.u32 	%r7, %tid.x;
	mad.lo.s32 	%r1, %r5, %r6, %r7;
	setp.ge.s32 	%p1, %r1, %r4;
	@%p1 bra 	$L__BB7_9;
	cvta.to.global.u64 	%rd7, %rd3;
	cvta.to.global.u64 	%rd8, %rd4;
	cvta.to.global.u64 	%rd9, %rd5;
	cvta.to.global.u64 	%rd10, %rd6;
	mul.wide.s32 	%rd11, %r1, 4;
	add.s64 	%rd12, %rd9, %rd11;
	ld.global.f32 	%f10, [%rd12];
	add.s64 	%rd1, %rd7, %rd11;
	ld.global.f32 	%f11, [%rd1];
	fma.rn.f32 	%f12, %f9, %f10, %f11;
	st.global.f32 	[%rd1], %f12;
	add.s64 	%rd13, %rd10, %rd11;
	ld.global.f32 	%f13, [%rd13];
	add.s64 	%rd2, %rd8, %rd11;
	ld.global.f32 	%f14, [%rd2];
	fma.rn.f32 	%f15, %f9, %f13, %f14;
	st.global.f32 	[%rd2], %f15;
	ld.global.f32 	%f20, [%rd1];
	setp.geu.f32 	%p2, %f20, 0f00000000;
	@%p2 bra 	$L__BB7_3;
	cvt.rn.f32.s32 	%f16, %r2;
	add.f32 	%f20, %f20, %f16;
	st.global.f32 	[%rd1], %f20;
$L__BB7_3:
	cvt.rn.f32.s32 	%f4, %r2;
	setp.ltu.f32 	%p3, %f20, %f4;
	@%p3 bra 	$L__BB7_5;
	sub.f32 	%f17, %f20, %f4;
	st.global.f32 	[%rd1], %f17;
$L__BB7_5:
	ld.global.f32 	%f21, [%rd2];
	setp.geu.f32 	%p4, %f21, 0f00000000;
	@%p4 bra 	$L__BB7_7;
	cvt.rn.f32.s32 	%f18, %r3;
	add.f32 	%f21, %f21, %f18;
	st.global.f32 	[%rd2], %f21;
$L__BB7_7:
	cvt.rn.f32.s32 	%f8, %r3;
	setp.ltu.f32 	%p5, %f21, %f8;
	@%p5 bra 	$L__BB7_9;
	sub.f32 	%f19, %f21, %f8;
	st.global.f32 	[%rd2], %f19;
$L__BB7_9:
	ret;

}
	// .globl	_Z24clear_framebuffer_kernelPhi
.visible .entry _Z24clear_framebuffer_kernelPhi(
	.param .u64 .ptr .align 1 _Z24clear_framebuffer_kernelPhi_param_0,
	.param .u32 _Z24clear_framebuffer_kernelPhi_param_1
)
{
	.reg .pred 	%p<2>;
	.reg .b16 	%rs<3>;
	.reg .b32 	%r<7>;
	.reg .b64 	%rd<5>;

	ld.param.u64 	%rd1, [_Z24clear_framebuffer_kernelPhi_param_0];
	ld.param.u32 	%r2, [_Z24clear_framebuffer_kernelPhi_param_1];
	mov.u32 	%r3, %ctaid.x;
	mov.u32 	%r4, %ntid.x;
	mov.u32 	%r5, %tid.x;
	mad.lo.s32 	%r1, %r3, %r4, %r5;
	setp.ge.s32 	%p1, %r1, %r2;
	@%p1 bra 	$L__BB8_2;
	cvta.to.global.u64 	%rd2, %rd1;
	mul.lo.s32 	%r6, %r1, 3;
	cvt.s64.s32 	%rd3, %r6;
	add.s64 	%rd4, %rd2, %rd3;
	mov.b16 	%rs1, 8;
	st.global.u8 	[%rd4], %rs1;
	st.global.u8 	[%rd4+1], %rs1;
	mov.b16 	%rs2, 15;
	st.global.u8 	[%rd4+2], %rs2;
$L__BB8_2:
	ret;

}
	// .globl	_Z23render_particles_kernelPhPfS0_PiP9SimParamsi
.visible .entry _Z23render_particles_kernelPhPfS0_PiP9SimParamsi(
	.param .u64 .ptr .align 1 _Z23render_particles_kernelPhPfS0_PiP9SimParamsi_param_0,
	.param .u64 .ptr .align 1 _Z23render_particles_kernelPhPfS0_PiP9SimParamsi_param_1,
	.param .u64 .ptr .align 1 _Z23render_particles_kernelPhPfS0_PiP9SimParamsi_param_2,
	.param .u64 .ptr .align 1 _Z23render_particles_kernelPhPfS0_PiP9SimParamsi_param_3,
	.param .u64 .ptr .align 1 _Z23render_particles_kernelPhPfS0_PiP9SimParamsi_param_4,
	.param .u32 _Z23render_particles_kernelPhPfS0_PiP9SimParamsi_param_5
)
{
	.reg .pred 	%p<12>;
	.reg .b16 	%rs<4>;
	.reg .b32 	%r<28>;
	.reg .b32 	%f<9>;
	.reg .b64 	%rd<24>;

	ld.param.u64 	%rd7, [_Z23render_particles_kernelPhPfS0_PiP9SimParamsi_param_0];
	ld.param.u64 	%rd4, [_Z23render_particles_kernelPhPfS0_PiP9SimParamsi_param_1];
	ld.param.u64 	%rd5, [_Z23render_particles_kernelPhPfS0_PiP9SimParamsi_param_2];
	ld.param.u64 	%rd6, [_Z23render_particles_kernelPhPfS0_PiP9SimParamsi_param_3];
	ld.param.u64 	%rd8, [_Z23render_particles_kernelPhPfS0_PiP9SimParamsi_param_4];
	ld.param.u32 	%r9, [_Z23render_particles_kernelPhPfS0_PiP9SimParamsi_param_5];
	cvta.to.global.u64 	%rd1, %rd7;
	cvta.to.global.u64 	%rd2, %rd8;
	mov.u32 	%r10, %ctaid.x;
	mov.u32 	%r11, %ntid.x;
	mov.u32 	%r12, %tid.x;
	mad.lo.s32 	%r1, %r10, %r11, %r12;
	setp.ge.s32 	%p1, %r1, %r9;
	@%p1 bra 	$L__BB9_8;
	cvta.to.global.u64 	%rd9, %rd4;
	cvta.to.global.u64 	%rd10, %rd5;
	mul.wide.s32 	%rd11, %r1, 4;
	add.s64 	%rd12, %rd9, %rd11;
	ld.global.f32 	%f1, [%rd12];
	cvt.rzi.s32.f32 	%r13, %f1;
	add.s64 	%rd13, %rd10, %rd11;
	ld.global.f32 	%f2, [%rd13];
	cvt.rzi.s32.f32 	%r14, %f2;
	ld.global.u32 	%r15, [%rd2+8];
	ld.global.u32 	%r16, [%rd2+12];
	or.b32  	%r17, %r13, %r14;
	setp.ge.s32 	%p2, %r13, %r15;
	setp.lt.s32 	%p3, %r17, 0;
	setp.ge.s32 	%p4, %r14, %r16;
	or.pred  	%p5, %p2, %p4;
	or.pred  	%p6, %p5, %p3;
	@%p6 bra 	$L__BB9_8;
	cvta.to.global.u64 	%rd14, %rd6;
	add.s64 	%rd16, %rd14, %rd11;
	ld.global.u32 	%r18, [%rd16];
	mul.lo.s32 	%r19, %r18, 3;
	mul.wide.s32 	%rd17, %r19, 4;
	add.s64 	%rd18, %rd2, %rd17;
	ld.global.f32 	%f3, [%rd18+296];
	mul.f32 	%f4, %f3, 0f437F0000;
	cvt.rzi.u32.f32 	%r20, %f4;
	cvt.u16.u32 	%rs1, %r20;
	ld.global.f32 	%f5, [%rd18+300];
	mul.f32 	%f6, %f5, 0f437F0000;
	cvt.rzi.u32.f32 	%r21, %f6;
	cvt.u16.u32 	%rs2, %r21;
	ld.global.f32 	%f7, [%rd18+304];
	mul.f32 	%f8, %f7, 0f437F0000;
	cvt.rzi.u32.f32 	%r22, %f8;
	cvt.u16.u32 	%rs3, %r22;
	mul.lo.s32 	%r6, %r14, %r15;
	add.s32 	%r23, %r13, %r6;
	mul.lo.s32 	%r24, %r23, 3;
	cvt.s64.s32 	%rd19, %r24;
	add.s64 	%rd3, %rd1, %rd19;
	st.global.u8 	[%rd3], %rs1;
	st.global.u8 	[%rd3+1], %rs2;
	st.global.u8 	[%rd3+2], %rs3;
	add.s32 	%r7, %r13, 1;
	setp.ge.s32 	%p7, %r7, %r15;
	@%p7 bra 	$L__BB9_4;
	st.global.u8 	[%rd3+3], %rs1;
	st.global.u8 	[%rd3+4], %rs2;
	st.global.u8 	[%rd3+5], %rs3;
$L__BB9_4:
	add.s32 	%r8, %r14, 1;
	setp.ge.s32 	%p8, %r8, %r16;
	@%p8 bra 	$L__BB9_6;
	mul.wide.s32 	%rd20, %r15, 3;
	add.s64 	%rd21, %rd3, %rd20;
	st.global.u8 	[%rd21], %rs1;
	st.global.u8 	[%rd21+1], %rs2;
	st.global.u8 	[%rd21+2], %rs3;
$L__BB9_6:
	setp.ge.s32 	%p9, %r8, %r16;
	setp.ge.s32 	%p10, %r7, %r15;
	or.pred  	%p11, %p10, %p9;
	@%p11 bra 	$L__BB9_8;
	add.s32 	%r25, %r6, %r15;
	add.s32 	%r26, %r7, %r25;
	mul.lo.s32 	%r27, %r26, 3;
	cvt.s64.s32 	%rd22, %r27;
	add.s64 	%rd23, %rd1, %rd22;
	st.global.u8 	[%rd23], %rs1;
	st.global.u8 	[%rd23+1], %rs2;
	st.global.u8 	[%rd23+2], %rs3;
$L__BB9_8:
	ret;

}
	// .globl	_Z23fade_framebuffer_kernelPhii
.visible .entry _Z23fade_framebuffer_kernelPhii(
	.param .u64 .ptr .align 1 _Z23fade_framebuffer_kernelPhii_param_0,
	.param .u32 _Z23fade_framebuffer_kernelPhii_param_1,
	.param .u32 _Z23fade_framebuffer_kernelPhii_param_2
)
{
	.reg .pred 	%p<2>;
	.reg .b32 	%r<17>;
	.reg .b64 	%rd<5>;

	ld.param.u64 	%rd1, [_Z23fade_framebuffer_kernelPhii_param_0];
	ld.param.u32 	%r3, [_Z23fade_framebuffer_kernelPhii_param_1];
	ld.param.u32 	%r2, [_Z23fade_framebuffer_kernelPhii_param_2];
	mov.u32 	%r4, %ctaid.x;
	mov.u32 	%r5, %ntid.x;
	mov.u32 	%r6, %tid.x;
	mad.lo.s32 	%r1, %r4, %r5, %r6;
	setp.ge.s32 	%p1, %r1, %r3;
	@%p1 bra 	$L__BB10_2;
	cvta.to.global.u64 	%rd2, %rd1;
	mul.lo.s32 	%r7, %r1, 3;
	cvt.s64.s32 	%rd3, %r7;
	add.s64 	%rd4, %rd2, %rd3;
	ld.global.u8 	%r8, [%rd4];
	ld.global.u8 	%r9, [%rd4+1];
	ld.global.u8 	%r10, [%rd4+2];
	sub.s32 	%r11, %r8, %r2;
	max.s32 	%r12, %r11, 5;
	st.global.u8 	[%rd4], %r12;
	sub.s32 	%r13, %r9, %r2;
	max.s32 	%r14, %r13, 5;
	st.global.u8 	[%rd4+1], %r14;
	sub.s32 	%r15, %r10, %r2;
	max.s32 	%r16, %r15, 8;
	st.global.u8 	[%rd4+2], %r16;
$L__BB10_2:
	ret;

}


// ===== COMPILED SASS (sm_100) =====

	.target	sm_100

	.elftype	@"ET_EXEC"


//--------------------- .note.nv.tkinfo           --------------------------
	.section	.note.nv.tkinfo,"",@"SHT_NOTE"
	.sectionflags	@"SHF_NOTE_NV_TKINFO"
	.tkinfo
        /*0018*/ 	.word	0x00000002
        /*0030*/ 	.string	""
        /*0030*/ 	.string	"ptxas"
        /*0030*/ 	.string	"Cuda compilation tools, release 13.0, V13.0.88"
        /*0030*/ 	.string	"Build cuda_13.0.r13.0/compiler.36424714_0"
        /*0030*/ 	.string	"-arch sm_100 -m 64 "



//--------------------- .note.nv.cuinfo           --------------------------
	.section	.note.nv.cuinfo,"",@"SHT_NOTE"
	.sectionflags	@"SHF_NOTE_NV_CUINFO"
        /*0018*/ 	.short	0x0002
        /*001a*/ 	.short	0x0064
        /*001c*/ 	.short	0x0082
	.zero		2


//--------------------- .nv.info                  --------------------------
	.section	.nv.info,"",@"SHT_CUDA_INFO"
	.align	4


	//----- nvinfo : EIATTR_REGCOUNT
	.align		4
        /*0000*/ 	.byte	0x04, 0x2f
        /*0002*/ 	.short	(.L_10 - .L_9)
	.align		4
.L_9:
        /*0004*/ 	.word	index@(_Z15init_rng_kernelP17curandStateXORWOWim)
        /*0008*/ 	.word	0x0000001f


	//----- nvinfo : EIATTR_FRAME_SIZE
	.align		4
.L_10:
        /*000c*/ 	.byte	0x04, 0x11
        /*000e*/ 	.short	(.L_12 - .L_11)
	.align		4
.L_11:
        /*0010*/ 	.word	index@(_Z15init_rng_kernelP17curandStateXORWOWim)
        /*0014*/ 	.word	0x00000000


	//----- nvinfo : EIATTR_REGCOUNT
	.align		4
.L_12:
        /*0018*/ 	.byte	0x04, 0x2f
        /*001a*/ 	.short	(.L_14 - .L_13)
	.align		4
.L_13:
        /*001c*/ 	.word	index@(_Z21init_particles_kernelPfS_S_S_PiiiiiP17curandStateXORWOW)
        /*0020*/ 	.word	0x00000020


	//----- nvinfo : EIATTR_FRAME_SIZE
	.align		4
.L_14:
        /*0024*/ 	.byte	0x04, 0x11
        /*0026*/ 	.short	(.L_16 - .L_15)
	.align		4
.L_15:
        /*0028*/ 	.word	index@(_Z21init_particles_kernelPfS_S_S_PiiiiiP17curandStateXORWOW)
        /*002c*/ 	.word	0x00000000


	//----- nvinfo : EIATTR_REGCOUNT
	.align		4
.L_16:
        /*0030*/ 	.byte	0x04, 0x2f
        /*0032*/ 	.short	(.L_18 - .L_17)
	.align		4
.L_17:
        /*0034*/ 	.word	index@(_Z17clear_grid_kernelPii)
        /*0038*/ 	.word	0x00000008


	//----- nvinfo : EIATTR_FRAME_SIZE
	.align		4
.L_18:
        /*003c*/ 	.byte	0x04, 0x11
        /*003e*/ 	.short	(.L_20 - .L_19)
	.align		4
.L_19:
        /*0040*/ 	.word	index@(_Z17clear_grid_kernelPii)
        /*0044*/ 	.word	0x00000000


	//----- nvinfo : EIATTR_REGCOUNT
	.align		4
.L_20:
        /*0048*/ 	.byte	0x04, 0x2f
        /*004a*/ 	.short	(.L_22 - .L_21)
	.align		4
.L_21:
        /*004c*/ 	.word	index@(_Z17count_grid_kernelPfS_Piiff)
        /*0050*/ 	.word	0x0000000f


	//----- nvinfo : EIATTR_FRAME_SIZE
	.align		4
.L_22:
        /*0054*/ 	.byte	0x04, 0x11
        /*0056*/ 	.short	(.L_24 - .L_23)
	.align		4
.L_23:
        /*0058*/ 	.word	index@($__internal_4_$__cuda_sm3x_div_rn_noftz_f32_slowpath)
        /*005c*/ 	.word	0x00000000


	//----- nvinfo : EIATTR_FRAME_SIZE
	.align		4
.L_24:
        /*0060*/ 	.byte	0x04, 0x11
        /*0062*/ 	.short	(.L_26 - .L_25)
	.align		4
.L_25:
        /*0064*/ 	.word	index@(_Z17count_grid_kernelPfS_Piiff)
        /*0068*/ 	.word	0x00000000


	//----- nvinfo : EIATTR_REGCOUNT
	.align		4
.L_26:
        /*006c*/ 	.byte	0x04, 0x2f
        /*006e*/ 	.short	(.L_28 - .L_27)
	.align		4
.L_27:
        /*0070*/ 	.word	index@(_Z17prefix_sum_kernelPiS_i)
        /*0074*/ 	.word	0x00000012


	//----- nvinfo : EIATTR_FRAME_SIZE
	.align		4
.L_28:
        /*0078*/ 	.byte	0x04, 0x11
        /*007a*/ 	.short	(.L_30 - .L_29)
	.align		4
.L_29:
        /*007c*/ 	.word	index@(_Z17prefix_sum_kernelPiS_i)
        /*0080*/ 	.word	0x00000000


	//----- nvinfo : EIATTR_REGCOUNT
	.align		4
.L_30:
        /*0084*/ 	.byte	0x04, 0x2f
        /*0086*/ 	.short	(.L_32 - .L_31)
	.align		4
.L_31:
        /*0088*/ 	.word	index@(_Z18assign_grid_kernelPfS_PiS0_S0_iff)
        /*008c*/ 	.word	0x00000011


	//----- nvinfo : EIATTR_FRAME_SIZE
	.align		4
.L_32:
        /*0090*/ 	.byte	0x04, 0x11
        /*0092*/ 	.short	(.L_34 - .L_33)
	.align		4
.L_33:
        /*0094*/ 	.word	index@($__internal_3_$__cuda_sm3x_div_rn_noftz_f32_slowpath)
        /*0098*/ 	.word	0x00000000


	//----- nvinfo : EIATTR_FRAME_SIZE
	.align		4
.L_34:
        /*009c*/ 	.byte	0x04, 0x11
        /*009e*/ 	.short	(.L_36 - .L_35)
	.align		4
.L_35:
        /*00a0*/ 	.word	index@(_Z18assign_grid_kernelPfS_PiS0_S0_iff)
        /*00a4*/ 	.word	0x00000000


	//----- nvinfo : EIATTR_REGCOUNT
	.align		4
.L_36:
        /*00a8*/ 	.byte	0x04, 0x2f
        /*00aa*/ 	.short	(.L_38 - .L_37)
	.align		4
.L_37:
        /*00ac*/ 	.word	index@(_Z21compute_forces_kernelPfS_S_S_PiS0_S0_S0_P9SimParamsffi)
        /*00b0*/ 	.word	0x00000030


	//----- nvinfo : EIATTR_FRAME_SIZE
	.align		4
.L_38:
        /*00b4*/ 	.byte	0x04, 0x11
        /*00b6*/ 	.short	(.L_40 - .L_39)
	.align		4
.L_39:
        /*00b8*/ 	.word	index@($__internal_2_$__cuda_sm3x_div_rn_noftz_f32_slowpath)
        /*00bc*/ 	.word	0x00000000


	//----- nvinfo : EIATTR_FRAME_SIZE
	.align		4
.L_40:
        /*00c0*/ 	.byte	0x04, 0x11
        /*00c2*/ 	.short	(.L_42 - .L_41)
	.align		4
.L_41:
        /*00c4*/ 	.word	index@($__internal_1_$__cuda_sm20_sqrt_rn_f32_slowpath)
        /*00c8*/ 	.word	0x00000000


	//----- nvinfo : EIATTR_FRAME_SIZE
	.align		4
.L_42:
        /*00cc*/ 	.byte	0x04, 0x11
        /*00ce*/ 	.short	(.L_44 - .L_43)
	.align		4
.L_43:
        /*00d0*/ 	.word	index@($__internal_0_$__cuda_sm20_rcp_rn_f32_slowpath)
        /*00d4*/ 	.word	0x00000000


	//----- nvinfo : EIATTR_FRAME_SIZE
	.align		4
.L_44:
        /*00d8*/ 	.byte	0x04, 0x11
        /*00da*/ 	.short	(.L_46 - .L_45)
	.align		4
.L_45:
        /*00dc*/ 	.word	index@(_Z21compute_forces_kernelPfS_S_S_PiS0_S0_S0_P9SimParamsffi)
        /*00e0*/ 	.word	0x00000000


	//----- nvinfo : EIATTR_REGCOUNT
	.align		4
.L_46:
        /*00e4*/ 	.byte	0x04, 0x2f
        /*00e6*/ 	.short	(.L_48 - .L_47)
	.align		4
.L_47:
        /*00e8*/ 	.word	index@(_Z23update_positions_kernelPfS_S_S_iiif)
        /*00ec*/ 	.word	0x00000010


	//----- nvinfo : EIATTR_FRAME_SIZE
	.align		4
.L_48:
        /*00f0*/ 	.byte	0x04, 0x11
        /*00f2*/ 	.short	(.L_50 - .L_49)
	.align		4
.L_49:
        /*00f4*/ 	.word	index@(_Z23update_positions_kernelPfS_S_S_iiif)
        /*00f8*/ 	.word	0x00000000


	//----- nvinfo : EIATTR_REGCOUNT
	.align		4
.L_50:
        /*00fc*/ 	.byte	0x04, 0x2f
        /*00fe*/ 	.short	(.L_52 - .L_51)
	.align		4
.L_51:
        /*0100*/ 	.word	index@(_Z24clear_framebuffer_kernelPhi)
        /*0104*/ 	.word	0x00000008


	//----- nvinfo : EIATTR_FRAME_SIZE
	.align		4
.L_52:
        /*0108*/ 	.byte	0x04, 0x11
        /*010a*/ 	.short	(.L_54 - .L_53)
	.align		4
.L_53:
        /*010c*/ 	.word	index@(_Z24clear_framebuffer_kernelPhi)
        /*0110*/ 	.word	0x00000000


	//----- nvinfo : EIATTR_REGCOUNT
	.align		4
.L_54:
        /*0114*/ 	.byte	0x04, 0x2f
        /*0116*/ 	.short	(.L_56 - .L_55)
	.align		4
.L_55:
        /*0118*/ 	.word	index@(_Z23render_particles_kernelPhPfS0_PiP9SimParamsi)
        /*011c*/ 	.word	0x00000012


	//----- nvinfo : EIATTR_FRAME_SIZE
	.align		4
.L_56:
        /*0120*/ 	.byte	0x04, 0x11
        /*0122*/ 	.short	(.L_58 - .L_57)
	.align		4
.L_57:
        /*0124*/ 	.word	index@(_Z23render_particles_kernelPhPfS0_PiP9SimParamsi)
        /*0128*/ 	.word	0x00000000


	//----- nvinfo : EIATTR_REGCOUNT
	.align		4
.L_58:
        /*012c*/ 	.byte	0x04, 0x2f
        /*012e*/ 	.short	(.L_60 - .L_59)
	.align		4
.L_59:
        /*0130*/ 	.word	index@(_Z23fade_framebuffer_kernelPhii)
        /*0134*/ 	.word	0x0000000e


	//----- nvinfo : EIATTR_FRAME_SIZE
	.align		4
.L_60:
        /*0138*/ 	.byte	0x04, 0x11
        /*013a*/ 	.short	(.L_62 - .L_61)
	.align		4
.L_61:
        /*013c*/ 	.word	index@(_Z23fade_framebuffer_kernelPhii)
        /*0140*/ 	.word	0x00000000


	//----- nvinfo : EIATTR_MIN_STACK_SIZE
	.align		4
.L_62:
        /*0144*/ 	.byte	0x04, 0x12
        /*0146*/ 	.short	(.L_64 - .L_63)
	.align		4
.L_63:
        /*0148*/ 	.word	index@(_Z23fade_framebuffer_kernelPhii)
        /*014c*/ 	.word	0x00000000


	//----- nvinfo : EIATTR_MIN_STACK_SIZE
	.align		4
.L_64:
        /*0150*/ 	.byte	0x04, 0x12
        /*0152*/ 	.short	(.L_66 - .L_65)
	.align		4
.L_65:
        /*0154*/ 	.word	index@(_Z23render_particles_kernelPhPfS0_PiP9SimParamsi)
        /*0158*/ 	.word	0x00000000


	//----- nvinfo : EIATTR_MIN_STACK_SIZE
	.align		4
.L_66:
        /*015c*/ 	.byte	0x04, 0x12
        /*015e*/ 	.short	(.L_68 - .L_67)
	.align		4
.L_67:
        /*0160*/ 	.word	index@(_Z24clear_framebuffer_kernelPhi)
        /*0164*/ 	.word	0x00000000


	//----- nvinfo : EIATTR_MIN_STACK_SIZE
	.align		4
.L_68:
        /*0168*/ 	.byte	0x04, 0x12
        /*016a*/ 	.short	(.L_70 - .L_69)
	.align		4
.L_69:
        /*016c*/ 	.word	index@(_Z23update_positions_kernelPfS_S_S_iiif)
        /*0170*/ 	.word	0x00000000


	//----- nvinfo : EIATTR_MIN_STACK_SIZE
	.align		4
.L_70:
        /*0174*/ 	.byte	0x04, 0x12
        /*0176*/ 	.short	(.L_72 - .L_71)
	.align		4
.L_71:
        /*0178*/ 	.word	index@(_Z21compute_forces_kernelPfS_S_S_PiS0_S0_S0_P9SimParamsffi)
        /*017c*/ 	.word	0x00000000


	//----- nvinfo : EIATTR_MIN_STACK_SIZE
	.align		4
.L_72:
        /*0180*/ 	.byte	0x04, 0x12
        /*0182*/ 	.short	(.L_74 - .L_73)
	.align		4
.L_73:
        /*0184*/ 	.word	index@(_Z18assign_grid_kernelPfS_PiS0_S0_iff)
        /*0188*/ 	.word	0x00000000


	//----- nvinfo : EIATTR_MIN_STACK_SIZE
	.align		4
.L_74:
        /*018c*/ 	.byte	0x04, 0x12
        /*018e*/ 	.short	(.L_76 - .L_75)
	.align		4
.L_75:
        /*0190*/ 	.word	index@(_Z17prefix_sum_kernelPiS_i)
        /*0194*/ 	.word	0x00000000


	//----- nvinfo : EIATTR_MIN_STACK_SIZE
	.align		4
.L_76:
        /*0198*/ 	.byte	0x04, 0x12
        /*019a*/ 	.short	(.L_78 - .L_77)
	.align		4
.L_77:
        /*019c*/ 	.word	index@(_Z17count_grid_kernelPfS_Piiff)
        /*01a0*/ 	.word	0x00000000


	//----- nvinfo : EIATTR_MIN_STACK_SIZE
	.align		4
.L_78:
        /*01a4*/ 	.byte	0x04, 0x12
        /*01a6*/ 	.short	(.L_80 - .L_79)
	.align		4
.L_79:
        /*01a8*/ 	.word	index@(_Z17clear_grid_kernelPii)
        /*01ac*/ 	.word	0x00000000


	//----- nvinfo : EIATTR_MIN_STACK_SIZE
	.align		4
.L_80:
        /*01b0*/ 	.byte	0x04, 0x12
        /*01b2*/ 	.short	(.L_82 - .L_81)
	.align		4
.L_81:
        /*01b4*/ 	.word	index@(_Z21init_particles_kernelPfS_S_S_PiiiiiP17curandStateXORWOW)
        /*01b8*/ 	.word	0x00000000


	//----- nvinfo : EIATTR_MIN_STACK_SIZE
	.align		4
.L_82:
        /*01bc*/ 	.byte	0x04, 0x12
        /*01be*/ 	.short	(.L_84 - .L_83)
	.align		4
.L_83:
        /*01c0*/ 	.word	index@(_Z15init_rng_kernelP17curandStateXORWOWim)
        /*01c4*/ 	.word	0x00000000
.L_84:


//--------------------- .nv.compat                --------------------------
	.section	.nv.compat,"",@"SHT_CUDA_COMPAT_INFO"
	.align	4
        /*0000*/ 	.byte	0x02, 0x09, 0x00, 0x00, 0x02, 0x02, 0x01, 0x00, 0x02, 0x05, 0x05, 0x00, 0x03, 0x07, 0x01, 0x01
        /*0010*/ 	.byte	0x02, 0x03, 0x00, 0x00, 0x02, 0x06, 0x01, 0x00, 0x04, 0x0b, 0x08, 0x00, 0x01, 0x00, 0x00, 0x00
        /*0020*/ 	.byte	0x00, 0x00, 0x00, 0x00


//--------------------- .nv.info._Z23fade_framebuffer_kernelPhii --------------------------
	.section	.nv.info._Z23fade_framebuffer_kernelPhii,"",@"SHT_CUDA_INFO"
	.sectionflags	@""
	.align	4


	//----- nvinfo : EIATTR_CUDA_API_VERSION
	.align		4
        /*0000*/ 	.byte	0x04, 0x37
        /*0002*/ 	.short	(.L_86 - .L_85)
.L_85:
        /*0004*/ 	.word	0x00000082


	//----- nvinfo : EIATTR_KPARAM_INFO
	.align		4
.L_86:
        /*0008*/ 	.byte	0x04, 0x17
        /*000a*/ 	.short	(.L_88 - .L_87)
.L_87:
        /*000c*/ 	.word	0x00000000
        /*0010*/ 	.short	0x0002
        /*0012*/ 	.short	0x000c
        /*0014*/ 	.byte	0x00, 0xf0, 0x11, 0x00


	//----- nvinfo : EIATTR_KPARAM_INFO
	.align		4
.L_88:
        /*0018*/ 	.byte	0x04, 0x17
        /*001a*/ 	.short	(.L_90 - .L_89)
.L_89:
        /*001c*/ 	.word	0x00000000
        /*0020*/ 	.short	0x0001
        /*0022*/ 	.short	0x0008
        /*0024*/ 	.byte	0x00, 0xf0, 0x11, 0x00


	//----- nvinfo : EIATTR_KPARAM_INFO
	.align		4
.L_90:
        /*0028*/ 	.byte	0x04, 0x17
        /*002a*/ 	.short	(.L_92 - .L_91)
.L_91:
        /*002c*/ 	.word	0x00000000
        /*0030*/ 	.short	0x0000
        /*0032*/ 	.short	0x0000
        /*0034*/ 	.byte	0x00, 0xf5, 0x21, 0x00


	//----- nvinfo : EIATTR_SPARSE_MMA_MASK
	.align		4
.L_92:
        /*0038*/ 	.byte	0x03, 0x50
        /*003a*/ 	.short	0x0000


	//----- nvinfo : EIATTR_MAXREG_COUNT
	.align		4
        /*003c*/ 	.byte	0x03, 0x1b
        /*003e*/ 	.short	0x00ff


	//----- nvinfo : EIATTR_MERCURY_ISA_VERSION
	.align		4
        /*0040*/ 	.byte	0x03, 0x5f
        /*0042*/ 	.short	0x0101


	//----- nvinfo : EIATTR_VRC_CTA_INIT_COUNT
	.align		4
        /*0044*/ 	.byte	0x02, 0x4a
	.zero		1
	.zero		1


	//----- nvinfo : EIATTR_EXIT_INSTR_OFFSETS
	.align		4
        /*0048*/ 	.byte	0x04, 0x1c
        /*004a*/ 	.short	(.L_94 - .L_93)


	//   ....[0]....
.L_93:
        /*004c*/ 	.word	0x00000070


	//   ....[1]....
        /*0050*/ 	.word	0x00000170


	//----- nvinfo : EIATTR_CBANK_PARAM_SIZE
	.align		4
.L_94:
        /*0054*/ 	.byte	0x03, 0x19
        /*0056*/ 	.short	0x0010


	//----- nvinfo : EIATTR_PARAM_CBANK
	.align		4
        /*0058*/ 	.byte	0x04, 0x0a
        /*005a*/ 	.short	(.L_96 - .L_95)
	.align		4
.L_95:
        /*005c*/ 	.word	index@(.nv.constant0._Z23fade_framebuffer_kernelPhii)
        /*0060*/ 	.short	0x0380
        /*0062*/ 	.short	0x0010


	//----- nvinfo : EIATTR_SW_WAR
	.align		4
.L_96:
        /*0064*/ 	.byte	0x04, 0x36
        /*0066*/ 	.short	(.L_98 - .L_97)
.L_97:
        /*0068*/ 	.word	0x00000008
.L_98:


//--------------------- .nv.info._Z23render_particles_kernelPhPfS0_PiP9SimParamsi --------------------------
	.section	.nv.info._Z23render_particles_kernelPhPfS0_PiP9SimParamsi,"",@"SHT_CUDA_INFO"
	.sectionflags	@""
	.align	4


	//----- nvinfo : EIATTR_CUDA_API_VERSION
	.align		4
        /*0000*/ 	.byte	0x04, 0x37
        /*0002*/ 	.short	(.L_100 - .L_99)
.L_99:
        /*0004*/ 	.word	0x00000082


	//----- nvinfo : EIATTR_KPARAM_INFO
	.align		4
.L_100:
        /*0008*/ 	.byte	0x04, 0x17
        /*000a*/ 	.short	(.L_102 - .L_101)
.L_101:
        /*000c*/ 	.word	0x00000000
        /*0010*/ 	.short	0x0005
        /*0012*/ 	.short	0x0028
        /*0014*/ 	.byte	0x00, 0xf0, 0x11, 0x00


	//----- nvinfo : EIATTR_KPARAM_INFO
	.align		4
.L_102:
        /*0018*/ 	.byte	0x04, 0x17
        /*001a*/ 	.short	(.L_104 - .L_103)
.L_103:
        /*001c*/ 	.word	0x00000000
        /*0020*/ 	.short	0x0004
        /*0022*/ 	.short	0x0020
        /*0024*/ 	.byte	0x00, 0xf5, 0x21, 0x00


	//----- nvinfo : EIATTR_KPARAM_INFO
	.align		4
.L_104:
        /*0028*/ 	.byte	0x04, 0x17
        /*002a*/ 	.short	(.L_106 - .L_105)
.L_105:
        /*002c*/ 	.word	0x00000000
        /*0030*/ 	.short	0x0003
        /*0032*/ 	.short	0x0018
        /*0034*/ 	.byte	0x00, 0xf5, 0x21, 0x00


	//----- nvinfo : EIATTR_KPARAM_INFO
	.align		4
.L_106:
        /*0038*/ 	.byte	0x04, 0x17
        /*003a*/ 	.short	(.L_108 - .L_107)
.L_107:
        /*003c*/ 	.word	0x00000000
        /*0040*/ 	.short	0x0002
        /*0042*/ 	.short	0x0010
        /*0044*/ 	.byte	0x00, 0xf5, 0x21, 0x00


	//----- nvinfo : EIATTR_KPARAM_INFO
	.align		4
.L_108:
        /*0048*/ 	.byte	0x04, 0x17
        /*004a*/ 	.short	(.L_110 - .L_109)
.L_109:
        /*004c*/ 	.word	0x00000000
        /*0050*/ 	.short	0x0001
        /*0052*/ 	.short	0x0008
        /*0054*/ 	.byte	0x00, 0xf5, 0x21, 0x00


	//----- nvinfo : EIATTR_KPARAM_INFO
	.align		4
.L_110:
        /*0058*/ 	.byte	0x04, 0x17
        /*005a*/ 	.short	(.L_112 - .L_111)
.L_111:
        /*005c*/ 	.word	0x00000000
        /*0060*/ 	.short	0x0000
        /*0062*/ 	.short	0x0000
        /*0064*/ 	.byte	0x00, 0xf5, 0x21, 0x00


	//----- nvinfo : EIATTR_SPARSE_MMA_MASK
	.align		4
.L_112:
        /*0068*/ 	.byte	0x03, 0x50
        /*006a*/ 	.short	0x0000


	//----- nvinfo : EIATTR_MAXREG_COUNT
	.align		4
        /*006c*/ 	.byte	0x03, 0x1b
        /*006e*/ 	.short	0x00ff


	//----- nvinfo : EIATTR_MERCURY_ISA_VERSION
	.align		4
        /*0070*/ 	.byte	0x03, 0x5f
        /*0072*/ 	.short	0x0101


	//----- nvinfo : EIATTR_VRC_CTA_INIT_COUNT
	.align		4
        /*0074*/ 	.byte	0x02, 0x4a
	.zero		1
	.zero		1


	//----- nvinfo : EIATTR_EXIT_INSTR_OFFSETS
	.align		4
        /*0078*/ 	.byte	0x04, 0x1c
        /*007a*/ 	.short	(.L_114 - .L_113)


	//   ....[0]....
.L_113:
        /*007c*/ 	.word	0x00000070


	//   ....[1]....
        /*0080*/ 	.word	0x00000180


	//   ....[2]....
        /*0084*/ 	.word	0x000003d0


	//   ....[3]....
        /*0088*/ 	.word	0x00000450


	//----- nvinfo : EIATTR_CBANK_PARAM_SIZE
	.align		4
.L_114:
        /*008c*/ 	.byte	0x03, 0x19
        /*008e*/ 	.short	0x002c


	//----- nvinfo : EIATTR_PARAM_CBANK
	.align		4
        /*0090*/ 	.byte	0x04, 0x0a
        /*0092*/ 	.short	(.L_116 - .L_115)
	.align		4
.L_115:
        /*0094*/ 	.word	index@(.nv.constant0._Z23render_particles_kernelPhPfS0_PiP9SimParamsi)
        /*0098*/ 	.short	0x0380
        /*009a*/ 	.short	0x002c


	//----- nvinfo : EIATTR_SW_WAR
	.align		4
.L_116:
        /*009c*/ 	.byte	0x04, 0x36
        /*009e*/ 	.short	(.L_118 - .L_117)
.L_117:
        /*00a0*/ 	.word	0x00000008
.L_118:


//--------------------- .nv.info._Z24clear_framebuffer_kernelPhi --------------------------
	.section	.nv.info._Z24clear_framebuffer_kernelPhi,"",@"SHT_CUDA_INFO"
	.sectionflags	@""
	.align	4


	//----- nvinfo : EIATTR_CUDA_API_VERSION
	.align		4
        /*0000*/ 	.byte	0x04, 0x37
        /*0002*/ 	.short	(.L_120 - .L_119)
.L_119:
        /*0004*/ 	.word	0x00000082


	//----- nvinfo : EIATTR_KPARAM_INFO
	.align		4
.L_120:
        /*0008*/ 	.byte	0x04, 0x17
        /*000a*/ 	.short	(.L_122 - .L_121)
.L_121:
        /*000c*/ 	.word	0x00000000
        /*0010*/ 	.short	0x0001
        /*0012*/ 	.short	0x0008
        /*0014*/ 	.byte	0x00, 0xf0, 0x11, 0x00


	//----- nvinfo : EIATTR_KPARAM_INFO
	.align		4
.L_122:
        /*0018*/ 	.byte	0x04, 0x17
        /*001a*/ 	.short	(.L_124 - .L_123)
.L_123:
        /*001c*/ 	.word	0x00000000
        /*0020*/ 	.short	0x0000
        /*0022*/ 	.short	0x0000
        /*0024*/ 	.byte	0x00, 0xf5, 0x21, 0x00


	//----- nvinfo : EIATTR_SPARSE_MMA_MASK
	.align		4
.L_124:
        /*0028*/ 	.byte	0x03, 0x50
        /*002a*/ 	.short	0x0000


	//----- nvinfo : EIATTR_MAXREG_COUNT
	.align		4
        /*002c*/ 	.byte	0x03, 0x1b
        /*002e*/ 	.short	0x00ff


	//----- nvinfo : EIATTR_MERCURY_ISA_VERSION
	.align		4
        /*0030*/ 	.byte	0x03, 0x5f
        /*0032*/ 	.short	0x0101


	//----- nvinfo : EIATTR_VRC_CTA_INIT_COUNT
	.align		4
        /*0034*/ 	.byte	0x02, 0x4a
	.zero		1
	.zero		1


	//----- nvinfo : EIATTR_EXIT_INSTR_OFFSETS
	.align		4
        /*0038*/ 	.byte	0x04, 0x1c
        /*003a*/ 	.short	(.L_126 - .L_125)


	//   ....[0]....
.L_125:
        /*003c*/ 	.word	0x00000070


	//   ....[1]....
        /*0040*/ 	.word	0x00000140


	//----- nvinfo : EIATTR_CBANK_PARAM_SIZE
	.align		4
.L_126:
        /*0044*/ 	.byte	0x03, 0x19
        /*0046*/ 	.short	0x000c


	//----- nvinfo : EIATTR_PARAM_CBANK
	.align		4
        /*0048*/ 	.byte	0x04, 0x0a
        /*004a*/ 	.short	(.L_128 - .L_127)
	.align		4
.L_127:
        /*004c*/ 	.word	index@(.nv.constant0._Z24clear_framebuffer_kernelPhi)
        /*0050*/ 	.short	0x0380
        /*0052*/ 	.short	0x000c


	//----- nvinfo : EIATTR_SW_WAR
	.align		4
.L_128:
        /*0054*/ 	.byte	0x04, 0x36
        /*0056*/ 	.short	(.L_130 - .L_129)
.L_129:
        /*0058*/ 	.word	0x00000008
.L_130:


//--------------------- .nv.info._Z23update_positions_kernelPfS_S_S_iiif --------------------------
	.section	.nv.info._Z23update_positions_kernelPfS_S_S_iiif,"",@"SHT_CUDA_INFO"
	.sectionflags	@""
	.align	4


	//----- nvinfo : EIATTR_CUDA_API_VERSION
	.align		4
        /*0000*/ 	.byte	0x04, 0x37
        /*0002*/ 	.short	(.L_132 - .L_131)
.L_131:
        /*0004*/ 	.word	0x00000082


	//----- nvinfo : EIATTR_KPARAM_INFO
	.align		4
.L_132:
        /*0008*/ 	.byte	0x04, 0x17
        /*000a*/ 	.short	(.L_134 - .L_133)
.L_133:
        /*000c*/ 	.word	0x00000000
        /*0010*/ 	.short	0x0007
        /*0012*/ 	.short	0x002c
        /*0014*/ 	.byte	0x00, 0xf0, 0x11, 0x00


	//----- nvinfo : EIATTR_KPARAM_INFO
	.align		4
.L_134:
        /*0018*/ 	.byte	0x04, 0x17
        /*001a*/ 	.short	(.L_136 - .L_135)
.L_135:
        /*001c*/ 	.word	0x00000000
        /*0020*/ 	.short	0x0006
        /*0022*/ 	.short	0x0028
        /*0024*/ 	.byte	0x00, 0xf0, 0x11, 0x00


	//----- nvinfo : EIATTR_KPARAM_INFO
	.align		4
.L_136:
        /*0028*/ 	.byte	0x04, 0x17
        /*002a*/ 	.short	(.L_138 - .L_137)
.L_137:
        /*002c*/ 	.word	0x00000000
        /*0030*/ 	.short	0x0005
        /*0032*/ 	.short	0x0024
        /*0034*/ 	.byte	0x00, 0xf0, 0x11, 0x00


	//----- nvinfo : EIATTR_KPARAM_INFO
	.align		4
.L_138:
        /*0038*/ 	.byte	0x04, 0x17
        /*003a*/ 	.short	(.L_140 - .L_139)
.L_139:
        /*003c*/ 	.word	0x00000000
        /*0040*/ 	.short	0x0004
        /*0042*/ 	.short	0x0020
        /*0044*/ 	.byte	0x00, 0xf0, 0x11, 0x00


	//----- nvinfo : EIATTR_KPARAM_INFO
	.align		4
.L_140:
        /*0048*/ 	.byte	0x04, 0x17
        /*004a*/ 	.short	(.L_142 - .L_141)
.L_141:
        /*004c*/ 	.word	0x00000000
        /*0050*/ 	.short	0x0003
        /*0052*/ 	.short	0x0018
        /*0054*/ 	.byte	0x00, 0xf5, 0x21, 0x00


	//----- nvinfo : EIATTR_KPARAM_INFO
	.align		4
.L_142:
        /*0058*/ 	.byte	0x04, 0x17
        /*005a*/ 	.short	(.L_144 - .L_143)
.L_143:
        /*005c*/ 	.word	0x00000000
        /*0060*/ 	.short	0x0002
        /*0062*/ 	.short	0x0010
        /*0064*/ 	.byte	0x00, 0xf5, 0x21, 0x00


	//----- nvinfo : EIATTR_KPARAM_INFO
	.align		4
.L_144:
        /*0068*/ 	.byte	0x04, 0x17
        /*006a*/ 	.short	(.L_146 - .L_145)
.L_145:
        /*006c*/ 	.word	0x00000000
        /*0070*/ 	.short	0x0001
        /*0072*/ 	.short	0x0008
        /*0074*/ 	.byte	0x00, 0xf5, 0x21, 0x00


	//----- nvinfo : EIATTR_KPARAM_INFO
	.align		4
.L_146:
        /*0078*/ 	.byte	0x04, 0x17
        /*007a*/ 	.short	(.L_148 - .L_147)
.L_147:
        /*007c*/ 	.word	0x00000000
        /*0080*/ 	.short	0x0000
        /*0082*/ 	.short	0x0000
        /*0084*/ 	.byte	0x00, 0xf5, 0x21, 0x00


	//----- nvinfo : EIATTR_SPARSE_MMA_MASK
	.align		4
.L_148:
        /*0088*/ 	.byte	0x03, 0x50
        /*008a*/ 	.short	0x0000


	//----- nvinfo : EIATTR_MAXREG_COUNT
	.align		4
        /*008c*/ 	.byte	0x03, 0x1b
        /*008e*/ 	.short	0x00ff


	//----- nvinfo : EIATTR_MERCURY_ISA_VERSION
	.align		4
        /*0090*/ 	.byte	0x03, 0x5f
        /*0092*/ 	.short	0x0101


	//----- nvinfo : EIATTR_VRC_CTA_INIT_COUNT
	.align		4
        /*0094*/ 	.byte	0x02, 0x4a
	.zero		1
	.zero		1


	//----- nvinfo : EIATTR_EXIT_INSTR_OFFSETS
	.align		4
        /*0098*/ 	.byte	0x04, 0x1c
        /*009a*/ 	.short	(.L_150 - .L_149)


	//   ....[0]....
.L_149:
        /*009c*/ 	.word	0x00000070


	//   ....[1]....
        /*00a0*/ 	.word	0x000002a0


	//   ....[2]....
        /*00a4*/ 	.word	0x000002d0


	//----- nvinfo : EIATTR_CBANK_PARAM_SIZE
	.align		4
.L_150:
        /*00a8*/ 	.byte	0x03, 0x19
        /*00aa*/ 	.short	0x0030


	//----- nvinfo : EIATTR_PARAM_CBANK
	.align		4
        /*00ac*/ 	.byte	0x04, 0x0a
        /*00ae*/ 	.short	(.L_152 - .L_151)
	.align		4
.L_151:
        /*00b0*/ 	.word	index@(.nv.constant0._Z23update_positions_kernelPfS_S_S_iiif)
        /*00b4*/ 	.short	0x0380
        /*00b6*/ 	.short	0x0030


	//----- nvinfo : EIATTR_SW_WAR
	.align		4
.L_152:
        /*00b8*/ 	.byte	0x04, 0x36
        /*00ba*/ 	.short	(.L_154 - .L_153)
.L_153:
        /*00bc*/ 	.word	0x00000008
.L_154:


//--------------------- .nv.info._Z21compute_forces_kernelPfS_S_S_PiS0_S0_S0_P9SimParamsffi --------------------------
	.section	.nv.info._Z21compute_forces_kernelPfS_S_S_PiS0_S0_S0_P9SimParamsffi,"",@"SHT_CUDA_INFO"
	.sectionflags	@""
	.align	4


	//----- nvinfo : EIATTR_CUDA_API_VERSION
	.align		4
        /*0000*/ 	.byte	0x04, 0x37
        /*0002*/ 	.short	(.L_156 - .L_155)
.L_155:
        /*0004*/ 	.word	0x00000082


	//----- nvinfo : EIATTR_KPARAM_INFO
	.align		4
.L_156:
        /*0008*/ 	.byte	0x04, 0x17
        /*000a*/ 	.short	(.L_158 - .L_157)
.L_157:
        /*000c*/ 	.word	0x00000000
        /*0010*/ 	.short	0x000b
        /*0012*/ 	.short	0x0050
        /*0014*/ 	.byte	0x00, 0xf0, 0x11, 0x00


	//----- nvinfo : EIATTR_KPARAM_INFO
	.align		4
.L_158:
        /*0018*/ 	.byte	0x04, 0x17
        /*001a*/ 	.short	(.L_160 - .L_159)
.L_159:
        /*001c*/ 	.word	0x00000000
        /*0020*/ 	.short	0x000a
        /*0022*/ 	.short	0x004c
        /*0024*/ 	.byte	0x00, 0xf0, 0x11, 0x00


	//----- nvinfo : EIATTR_KPARAM_INFO
	.align		4
.L_160:
        /*0028*/ 	.byte	0x04, 0x17
        /*002a*/ 	.short	(.L_162 - .L_161)
.L_161:
        /*002c*/ 	.word	0x00000000
        /*0030*/ 	.short	0x0009
        /*0032*/ 	.short	0x0048
        /*0034*/ 	.byte	0x00, 0xf0, 0x11, 0x00


	//----- nvinfo : EIATTR_KPARAM_INFO
	.align		4
.L_162:
        /*0038*/ 	.byte	0x04, 0x17
        /*003a*/ 	.short	(.L_164 - .L_163)
.L_163:
        /*003c*/ 	.word	0x00000000
        /*0040*/ 	.short	0x0008
        /*0042*/ 	.short	0x0040
        /*0044*/ 	.byte	0x00, 0xf5, 0x21, 0x00


	//----- nvinfo : EIATTR_KPARAM_INFO
	.align		4
.L_164:
        /*0048*/ 	.byte	0x04, 0x17
        /*004a*/ 	.short	(.L_166 - .L_165)
.L_165:
        /*004c*/ 	.word	0x00000000
        /*0050*/ 	.short	0x0007
        /*0052*/ 	.short	0x0038
        /*0054*/ 	.byte	0x00, 0xf5, 0x21, 0x00


	//----- nvinfo : EIATTR_KPARAM_INFO
	.align		4
.L_166:
        /*0058*/ 	.byte	0x04, 0x17
        /*005a*/ 	.short	(.L_168 - .L_167)
.L_167:
        /*005c*/ 	.word	0x00000000
        /*0060*/ 	.short	0x0006
        /*0062*/ 	.short	0x0030
        /*0064*/ 	.byte	0x00, 0xf5, 0x21, 0x00


	//----- nvinfo : EIATTR_KPARAM_INFO
	.align		4
.L_168:
        /*0068*/ 	.byte	0x04, 0x17
        /*006a*/ 	.short	(.L_170 - .L_169)
.L_169:
        /*006c*/ 	.word	0x00000000
        /*0070*/ 	.short	0x0005
        /*0072*/ 	.short	0x0028
        /*0074*/ 	.byte	0x00, 0xf5, 0x21, 0x00


	//----- nvinfo : EIATTR_KPARAM_INFO
	.align		4
.L_170:
        /*0078*/ 	.byte	0x04, 0x17
        /*007a*/ 	.short	(.L_172 - .L_171)
.L_171:
        /*007c*/ 	.word	0x00000000
        /*0080*/ 	.short	0x0004
        /*0082*/ 	.short	0x0020
        /*0084*/ 	.byte	0x00, 0xf5, 0x21, 0x00


	//----- nvinfo : EIATTR_KPARAM_INFO
	.align		4
.L_172:
        /*0088*/ 	.byte	0x04, 0x17
        /*008a*/ 	.short	(.L_174 - .L_173)
.L_173:
        /*008c*/ 	.word	0x00000000
        /*0090*/ 	.short	0x0003
        /*0092*/ 	.short	0x0018
        /*0094*/ 	.byte	0x00, 0xf5, 0x21, 0x00


	//----- nvinfo : EIATTR_KPARAM_INFO
	.align		4
.L_174:
        /*0098*/ 	.byte	0x04, 0x17
        /*009a*/ 	.short	(.L_176 - .L_175)
.L_175:
        /*009c*/ 	.word	0x00000000
        /*00a0*/ 	.short	0x0002
        /*00a2*/ 	.short	0x0010
        /*00a4*/ 	.byte	0x00, 0xf5, 0x21, 0x00


	//----- nvinfo : EIATTR_KPARAM_INFO
	.align		4
.L_176:
        /*00a8*/ 	.byte	0x04, 0x17
        /*00aa*/ 	.short	(.L_178 - .L_177)
.L_177:
        /*00ac*/ 	.word	0x00000000
        /*00b0*/ 	.short	0x0001
        /*00b2*/ 	.short	0x0008
        /*00b4*/ 	.byte	0x00, 0xf5, 0x21, 0x00


	//----- nvinfo : EIATTR_KPARAM_INFO
	.align		4
.L_178:
        /*00b8*/ 	.byte	0x04, 0x17
        /*00ba*/ 	.short	(.L_180 - .L_179)
.L_179:
        /*00bc*/ 	.word	0x00000000
        /*00c0*/ 	.short	0x0000
        /*00c2*/ 	.short	0x0000
        /*00c4*/ 	.byte	0x00, 0xf5, 0x21, 0x00


	//----- nvinfo : EIATTR_SPARSE_MMA_MASK
	.align		4
.L_180:
        /*00c8*/ 	.byte	0x03, 0x50
        /*00ca*/ 	.short	0x0000


	//----- nvinfo : EIATTR_MAXREG_COUNT
	.align		4
        /*00cc*/ 	.byte	0x03, 0x1b
        /*00ce*/ 	.short	0x00ff


	//----- nvinfo : EIATTR_MERCURY_ISA_VERSION
	.align		4
        /*00d0*/ 	.byte	0x03, 0x5f
        /*00d2*/ 	.short	0x0101


	//----- nvinfo : EIATTR_VRC_CTA_INIT_COUNT
	.align		4
        /*00d4*/ 	.byte	0x02, 0x4a
	.zero		1
	.zero		1


	//----- nvinfo : EIATTR_EXIT_INSTR_OFFSETS
	.align		4
        /*00d8*/ 	.byte	0x04, 0x1c
        /*00da*/ 	.short	(.L_182 - .L_181)


	//   ....[0]....
.L_181:
        /*00dc*/ 	.word	0x00000070


	//   ....[1]....
        /*00e0*/ 	.word	0x00001ea0


	//----- nvinfo : EIATTR_CRS_STACK_SIZE
	.align		4
.L_182:
        /*00e4*/ 	.byte	0x04, 0x1e
        /*00e6*/ 	.short	(.L_184 - .L_183)
.L_183:
        /*00e8*/ 	.word	0x00000000


	//----- nvinfo : EIATTR_CBANK_PARAM_SIZE
	.align		4
.L_184:
        /*00ec*/ 	.byte	0x03, 0x19
        /*00ee*/ 	.short	0x0054


	//----- nvinfo : EIATTR_PARAM_CBANK
	.align		4
        /*00f0*/ 	.byte	0x04, 0x0a
        /*00f2*/ 	.short	(.L_186 - .L_185)
	.align		4
.L_185:
        /*00f4*/ 	.word	index@(.nv.constant0._Z21compute_forces_kernelPfS_S_S_PiS0_S0_S0_P9SimParamsffi)
        /*00f8*/ 	.short	0x0380
        /*00fa*/ 	.short	0x0054


	//----- nvinfo : EIATTR_SW_WAR
	.align		4
.L_186:
        /*00fc*/ 	.byte	0x04, 0x36
        /*00fe*/ 	.short	(.L_188 - .L_187)
.L_187:
        /*0100*/ 	.word	0x00000008
.L_188:


//--------------------- .nv.info._Z18assign_grid_kernelPfS_PiS0_S0_iff --------------------------
	.section	.nv.info._Z18assign_grid_kernelPfS_PiS0_S0_iff,"",@"SHT_CUDA_INFO"
	.sectionflags	@""
	.align	4


	//----- nvinfo : EIATTR_CUDA_API_VERSION
	.align		4
        /*0000*/ 	.byte	0x04, 0x37
        /*0002*/ 	.short	(.L_190 - .L_189)
.L_189:
        /*0004*/ 	.word	0x00000082


	//----- nvinfo : EIATTR_KPARAM_INFO
	.align		4
.L_190:
        /*0008*/ 	.byte	0x04, 0x17
        /*000a*/ 	.short	(.L_192 - .L_191)
.L_191:
        /*000c*/ 	.word	0x00000000
        /*0010*/ 	.short	0x0007
        /*0012*/ 	.short	0x0030
        /*0014*/ 	.byte	0x00, 0xf0, 0x11, 0x00


	//----- nvinfo : EIATTR_KPARAM_INFO
	.align		4
.L_192:
        /*0018*/ 	.byte	0x04, 0x17
        /*001a*/ 	.short	(.L_194 - .L_193)
.L_193:
        /*001c*/ 	.word	0x00000000
        /*0020*/ 	.short	0x0006
        /*0022*/ 	.short	0x002c
        /*0024*/ 	.byte	0x00, 0xf0, 0x11, 0x00


	//----- nvinfo : EIATTR_KPARAM_INFO
	.align		4
.L_194:
        /*0028*/ 	.byte	0x04, 0x17
        /*002a*/ 	.short	(.L_196 - .L_195)
.L_195:
        /*002c*/ 	.word	0x00000000
        /*0030*/ 	.short	0x0005
        /*0032*/ 	.short	0x0028
        /*0034*/ 	.byte	0x00, 0xf0, 0x11, 0x00


	//----- nvinfo : EIATTR_KPARAM_INFO
	.align		4
.L_196:
        /*0038*/ 	.byte	0x04, 0x17
        /*003a*/ 	.short	(.L_198 - .L_197)
.L_197:
        /*003c*/ 	.word	0x00000000
        /*0040*/ 	.short	0x0004
        /*0042*/ 	.short	0x0020
        /*0044*/ 	.byte	0x00, 0xf5, 0x21, 0x00


	//----- nvinfo : EIATTR_KPARAM_INFO
	.align		4
.L_198:
        /*0048*/ 	.byte	0x04, 0x17
        /*004a*/ 	.short	(.L_200 - .L_199)
.L_199:
        /*004c*/ 	.word	0x00000000
        /*0050*/ 	.short	0x0003
        /*0052*/ 	.short	0x0018
        /*0054*/ 	.byte	0x00, 0xf5, 0x21, 0x00


	//----- nvinfo : EIATTR_KPARAM_INFO
	.align		4
.L_200:
        /*0058*/ 	.byte	0x04, 0x17
        /*005a*/ 	.short	(.L_202 - .L_201)
.L_201:
        /*005c*/ 	.word	0x00000000
        /*0060*/ 	.short	0x0002
        /*0062*/ 	.short	0x0010
        /*0064*/ 	.byte	0x00, 0xf5, 0x21, 0x00


	//----- nvinfo : EIATTR_KPARAM_INFO
	.align		4
.L_202:
        /*0068*/ 	.byte	0x04, 0x17
        /*006a*/ 	.short	(.L_204 - .L_203)
.L_203:
        /*006c*/ 	.word	0x00000000
        /*0070*/ 	.short	0x0001
        /*0072*/ 	.short	0x0008
        /*0074*/ 	.byte	0x00, 0xf5, 0x21, 0x00


	//----- nvinfo : EIATTR_KPARAM_INFO
	.align		4
.L_204:
        /*0078*/ 	.byte	0x04, 0x17
        /*007a*/ 	.short	(.L_206 - .L_205)
.L_205:
        /*007c*/ 	.word	0x00000000
        /*0080*/ 	.short	0x0000
        /*0082*/ 	.short	0x0000
        /*0084*/ 	.byte	0x00, 0xf5, 0x21, 0x00


	//----- nvinfo : EIATTR_SPARSE_MMA_MASK
	.align		4
.L_206:
        /*0088*/ 	.byte	0x03, 0x50
        /*008a*/ 	.short	0x0000


	//----- nvinfo : EIATTR_MAXREG_COUNT
	.align		4
        /*008c*/ 	.byte	0x03, 0x1b
        /*008e*/ 	.short	0x00ff


	//----- nvinfo : EIATTR_MERCURY_ISA_VERSION
	.align		4
        /*0090*/ 	.byte	0x03, 0x5f
        /*0092*/ 	.short	0x0101


	//----- nvinfo : EIATTR_VRC_CTA_INIT_COUNT
	.align		4
        /*0094*/ 	.byte	0x02, 0x4a
	.zero		1
	.zero		1


	//----- nvinfo : EIATTR_EXIT_INSTR_OFFSETS
	.align		4
        /*0098*/ 	.byte	0x04, 0x1c
        /*009a*/ 	.short	(.L_208 - .L_207)


	//   ....[0]....
.L_207:
        /*009c*/ 	.word	0x00000070


	//   ....[1]....
        /*00a0*/ 	.word	0x00000420


	//----- nvinfo : EIATTR_CRS_STACK_SIZE
	.align		4
.L_208:
        /*00a4*/ 	.byte	0x04, 0x1e
        /*00a6*/ 	.short	(.L_210 - .L_209)
.L_209:
        /*00a8*/ 	.word	0x00000000


	//----- nvinfo : EIATTR_CBANK_PARAM_SIZE
	.align		4
.L_210:
        /*00ac*/ 	.byte	0x03, 0x19
        /*00ae*/ 	.short	0x0034


	//----- nvinfo : EIATTR_PARAM_CBANK
	.align		4
        /*00b0*/ 	.byte	0x04, 0x0a
        /*00b2*/ 	.short	(.L_212 - .L_211)
	.align		4
.L_211:
        /*00b4*/ 	.word	index@(.nv.constant0._Z18assign_grid_kernelPfS_PiS0_S0_iff)
        /*00b8*/ 	.short	0x0380
        /*00ba*/ 	.short	0x0034


	//----- nvinfo : EIATTR_SW_WAR
	.align		4
.L_212:
        /*00bc*/ 	.byte	0x04, 0x36
        /*00be*/ 	.short	(.L_214 - .L_213)
.L_213:
        /*00c0*/ 	.word	0x00000008
.L_214:


//--------------------- .nv.info._Z17prefix_sum_kernelPiS_i --------------------------
	.section	.nv.info._Z17prefix_sum_kernelPiS_i,"",@"SHT_CUDA_INFO"
	.sectionflags	@""
	.align	4


	//----- nvinfo : EIATTR_CUDA_API_VERSION
	.align		4
        /*0000*/ 	.byte	0x04, 0x37
        /*0002*/ 	.short	(.L_216 - .L_215)
.L_215:
        /*0004*/ 	.word	0x00000082


	//----- nvinfo : EIATTR_KPARAM_INFO
	.align		4
.L_216:
        /*0008*/ 	.byte	0x04, 0x17
        /*000a*/ 	.short	(.L_218 - .L_217)
.L_217:
        /*000c*/ 	.word	0x00000000
        /*0010*/ 	.short	0x0002
        /*0012*/ 	.short	0x0010
        /*0014*/ 	.byte	0x00, 0xf0, 0x11, 0x00


	//----- nvinfo : EIATTR_KPARAM_INFO
	.align		4
.L_218:
        /*0018*/ 	.byte	0x04, 0x17
        /*001a*/ 	.short	(.L_220 - .L_219)
.L_219:
        /*001c*/ 	.word	0x00000000
        /*0020*/ 	.short	0x0001
        /*0022*/ 	.short	0x0008
        /*0024*/ 	.byte	0x00, 0xf5, 0x21, 0x00


	//----- nvinfo : EIATTR_KPARAM_INFO
	.align		4
.L_220:
        /*0028*/ 	.byte	0x04, 0x17
        /*002a*/ 	.short	(.L_222 - .L_221)
.L_221:
        /*002c*/ 	.word	0x00000000
        /*0030*/ 	.short	0x0000
        /*0032*/ 	.short	0x0000
        /*0034*/ 	.byte	0x00, 0xf5, 0x21, 0x00


	//----- nvinfo : EIATTR_SPARSE_MMA_MASK
	.align		4
.L_222:
        /*0038*/ 	.byte	0x03, 0x50
        /*003a*/ 	.short	0x0000


	//----- nvinfo : EIATTR_MAXREG_COUNT
	.align		4
        /*003c*/ 	.byte	0x03, 0x1b
        /*003e*/ 	.short	0x00ff


	//----- nvinfo : EIATTR_MERCURY_ISA_VERSION
	.align		4
        /*0040*/ 	.byte	0x03, 0x5f
        /*0042*/ 	.short	0x0101


	//----- nvinfo : EIATTR_VRC_CTA_INIT_COUNT
	.align		4
        /*0044*/ 	.byte	0x02, 0x4a
	.zero		1
	.zero		1


	//----- nvinfo : EIATTR_EXIT_INSTR_OFFSETS
	.align		4
        /*0048*/ 	.byte	0x04, 0x1c
        /*004a*/ 	.short	(.L_224 - .L_223)


	//   ....[0]....
.L_223:
        /*004c*/ 	.word	0x00000060


	//   ....[1]....
        /*0050*/ 	.word	0x00000550


	//   ....[2]....
        /*0054*/ 	.word	0x00000770


	//   ....[3]....
        /*0058*/ 	.word	0x000008d0


	//   ....[4]....
        /*005c*/ 	.word	0x00000a20


	//----- nvinfo : EIATTR_CBANK_PARAM_SIZE
	.align		4
.L_224:
        /*0060*/ 	.byte	0x03, 0x19
        /*0062*/ 	.short	0x0014


	//----- nvinfo : EIATTR_PARAM_CBANK
	.align		4
        /*0064*/ 	.byte	0x04, 0x0a
        /*0066*/ 	.short	(.L_226 - .L_225)
	.align		4
.L_225:
        /*0068*/ 	.word	index@(.nv.constant0._Z17prefix_sum_kernelPiS_i)
        /*006c*/ 	.short	0x0380
        /*006e*/ 	.short	0x0014


	//----- nvinfo : EIATTR_SW_WAR
	.align		4
.L_226:
        /*0070*/ 	.byte	0x04, 0x36
        /*0072*/ 	.short	(.L_228 - .L_227)
.L_227:
        /*0074*/ 	.word	0x00000008
.L_228:


//--------------------- .nv.info._Z17count_grid_kernelPfS_Piiff --------------------------
	.section	.nv.info._Z17count_grid_kernelPfS_Piiff,"",@"SHT_CUDA_INFO"
	.sectionflags	@""
	.align	4


	//----- nvinfo : EIATTR_CUDA_API_VERSION
	.align		4
        /*0000*/ 	.byte	0x04, 0x37
        /*0002*/ 	.short	(.L_230 - .L_229)
.L_229:
        /*0004*/ 	.word	0x00000082


	//----- nvinfo : EIATTR_KPARAM_INFO
	.align		4
.L_230:
        /*0008*/ 	.byte	0x04, 0x17
        /*000a*/ 	.short	(.L_232 - .L_231)
.L_231:
        /*000c*/ 	.word	0x00000000
        /*0010*/ 	.short	0x0005
        /*0012*/ 	.short	0x0020
        /*0014*/ 	.byte	0x00, 0xf0, 0x11, 0x00


	//----- nvinfo : EIATTR_KPARAM_INFO
	.align		4
.L_232:
        /*0018*/ 	.byte	0x04, 0x17
        /*001a*/ 	.short	(.L_234 - .L_233)
.L_233:
        /*001c*/ 	.word	0x00000000
        /*0020*/ 	.short	0x0004
        /*0022*/ 	.short	0x001c
        /*0024*/ 	.byte	0x00, 0xf0, 0x11, 0x00


	//----- nvinfo : EIATTR_KPARAM_INFO
	.align		4
.L_234:
        /*0028*/ 	.byte	0x04, 0x17
        /*002a*/ 	.short	(.L_236 - .L_235)
.L_235:
        /*002c*/ 	.word	0x00000000
        /*0030*/ 	.short	0x0003
        /*0032*/ 	.short	0x0018
        /*0034*/ 	.byte	0x00, 0xf0, 0x11, 0x00


	//----- nvinfo : EIATTR_KPARAM_INFO
	.align		4
.L_236:
        /*0038*/ 	.byte	0x04, 0x17
        /*003a*/ 	.short	(.L_238 - .L_237)
.L_237:
        /*003c*/ 	.word	0x00000000
        /*0040*/ 	.short	0x0002
        /*0042*/ 	.short	0x0010
        /*0044*/ 	.byte	0x00, 0xf5, 0x21, 0x00


	//----- nvinfo : EIATTR_KPARAM_INFO
	.align		4
.L_238:
        /*0048*/ 	.byte	0x04, 0x17
        /*004a*/ 	.short	(.L_240 - .L_239)
.L_239:
        /*004c*/ 	.word	0x00000000
        /*0050*/ 	.short	0x0001
        /*0052*/ 	.short	0x0008
        /*0054*/ 	.byte	0x00, 0xf5, 0x21, 0x00


	//----- nvinfo : EIATTR_KPARAM_INFO
	.align		4
.L_240:
        /*0058*/ 	.byte	0x04, 0x17
        /*005a*/ 	.short	(.L_242 - .L_241)
.L_241:
        /*005c*/ 	.word	0x00000000
        /*0060*/ 	.short	0x0000
        /*0062*/ 	.short	0x0000
        /*0064*/ 	.byte	0x00, 0xf5, 0x21, 0x00


	//----- nvinfo : EIATTR_SPARSE_MMA_MASK
	.align		4
.L_242:
        /*0068*/ 	.byte	0x03, 0x50
        /*006a*/ 	.short	0x0000


	//----- nvinfo : EIATTR_MAXREG_COUNT
	.align		4
        /*006c*/ 	.byte	0x03, 0x1b
        /*006e*/ 	.short	0x00ff


	//----- nvinfo : EIATTR_MERCURY_ISA_VERSION
	.align		4
        /*0070*/ 	.byte	0x03, 0x5f
        /*0072*/ 	.short	0x0101


	//----- nvinfo : EIATTR_VRC_CTA_INIT_COUNT
	.align		4
        /*0074*/ 	.byte	0x02, 0x4a
	.zero		1
	.zero		1


	//----- nvinfo : EIATTR_EXIT_INSTR_OFFSETS
	.align		4
        /*0078*/ 	.byte	0x04, 0x1c
        /*007a*/ 	.short	(.L_244 - .L_243)


	//   ....[0]....
.L_243:
        /*007c*/ 	.word	0x00000070


	//   ....[1]....
        /*0080*/ 	.word	0x000003b0


	//----- nvinfo : EIATTR_CRS_STACK_SIZE
	.align		4
.L_244:
        /*0084*/ 	.byte	0x04, 0x1e
        /*0086*/ 	.short	(.L_246 - .L_245)
.L_245:
        /*0088*/ 	.word	0x00000000


	//----- nvinfo : EIATTR_CBANK_PARAM_SIZE
	.align		4
.L_246:
        /*008c*/ 	.byte	0x03, 0x19
        /*008e*/ 	.short	0x0024


	//----- nvinfo : EIATTR_PARAM_CBANK
	.align		4
        /*0090*/ 	.byte	0x04, 0x0a
        /*0092*/ 	.short	(.L_248 - .L_247)
	.align		4
.L_247:
        /*0094*/ 	.word	index@(.nv.constant0._Z17count_grid_kernelPfS_Piiff)
        /*0098*/ 	.short	0x0380
        /*009a*/ 	.short	0x0024


	//----- nvinfo : EIATTR_SW_WAR
	.align		4
.L_248:
        /*009c*/ 	.byte	0x04, 0x36
        /*009e*/ 	.short	(.L_250 - .L_249)
.L_249:
        /*00a0*/ 	.word	0x00000008
.L_250:


//--------------------- .nv.info._Z17clear_grid_kernelPii --------------------------
	.section	.nv.info._Z17clear_grid_kernelPii,"",@"SHT_CUDA_INFO"
	.sectionflags	@""
	.align	4


	//----- nvinfo : EIATTR_CUDA_API_VERSION
	.align		4
        /*0000*/ 	.byte	0x04, 0x37
        /*0002*/ 	.short	(.L_252 - .L_251)
.L_251:
        /*0004*/ 	.word	0x00000082


	//----- nvinfo : EIATTR_KPARAM_INFO
	.align		4
.L_252:
        /*0008*/ 	.byte	0x04, 0x17
        /*000a*/ 	.short	(.L_254 - .L_253)
.L_253:
        /*000c*/ 	.word	0x00000000
        /*0010*/ 	.short	0x0001
        /*0012*/ 	.short	0x0008
        /*0014*/ 	.byte	0x00, 0xf0, 0x11, 0x00


	//----- nvinfo : EIATTR_KPARAM_INFO
	.align		4
.L_254:
        /*0018*/ 	.byte	0x04, 0x17
        /*001a*/ 	.short	(.L_256 - .L_255)
.L_255:
        /*001c*/ 	.word	0x00000000
        /*0020*/ 	.short	0x0000
        /*0022*/ 	.short	0x0000
        /*0024*/ 	.byte	0x00, 0xf5, 0x21, 0x00


	//----- nvinfo : EIATTR_SPARSE_MMA_MASK
	.align		4
.L_256:
        /*0028*/ 	.byte	0x03, 0x50
        /*002a*/ 	.short	0x0000


	//----- nvinfo : EIATTR_MAXREG_COUNT
	.align		4
        /*002c*/ 	.byte	0x03, 0x1b
        /*002e*/ 	.short	0x00ff


	//----- nvinfo : EIATTR_MERCURY_ISA_VERSION
	.align		4
        /*0030*/ 	.byte	0x03, 0x5f
        /*0032*/ 	.short	0x0101


	//----- nvinfo : EIATTR_VRC_CTA_INIT_COUNT
	.align		4
        /*0034*/ 	.byte	0x02, 0x4a
	.zero		1
	.zero		1


	//----- nvinfo : EIATTR_EXIT_INSTR_OFFSETS
	.align		4
        /*0038*/ 	.byte	0x04, 0x1c
        /*003a*/ 	.short	(.L_258 - .L_257)


	//   ....[0]....
.L_257:
        /*003c*/ 	.word	0x00000070


	//   ....[1]....
        /*0040*/ 	.word	0x000000c0


	//----- nvinfo : EIATTR_CBANK_PARAM_SIZE
	.align		4
.L_258:
        /*0044*/ 	.byte	0x03, 0x19
        /*0046*/ 	.short	0x000c


	//----- nvinfo : EIATTR_PARAM_CBANK
	.align		4
        /*0048*/ 	.byte	0x04, 0x0a
        /*004a*/ 	.short	(.L_260 - .L_259)
	.align		4
.L_259:
        /*004c*/ 	.word	index@(.nv.constant0._Z17clear_grid_kernelPii)
        /*0050*/ 	.short	0x0380
        /*0052*/ 	.short	0x000c


	//----- nvinfo : EIATTR_SW_WAR
	.align		4
.L_260:
        /*0054*/ 	.byte	0x04, 0x36
        /*0056*/ 	.short	(.L_262 - .L_261)
.L_261:
        /*0058*/ 	.word	0x00000008
.L_262:


//--------------------- .nv.info._Z21init_particles_kernelPfS_S_S_PiiiiiP17curandStateXORWOW --------------------------
	.section	.nv.info._Z21init_particles_kernelPfS_S_S_PiiiiiP17curandStateXORWOW,"",@"SHT_CUDA_INFO"
	.sectionflags	@""
	.align	4


	//----- nvinfo : EIATTR_CUDA_API_VERSION
	.align		4
        /*0000*/ 	.byte	0x04, 0x37
        /*0002*/ 	.short	(.L_264 - .L_263)
.L_263:
        /*0004*/ 	.word	0x00000082


	//----- nvinfo : EIATTR_KPARAM_INFO
	.align		4
.L_264:
        /*0008*/ 	.byte	0x04, 0x17
        /*000a*/ 	.short	(.L_266 - .L_265)
.L_265:
        /*000c*/ 	.word	0x00000000
        /*0010*/ 	.short	0x0009
        /*0012*/ 	.short	0x0038
        /*0014*/ 	.byte	0x00, 0xf5, 0x21, 0x00


	//----- nvinfo : EIATTR_KPARAM_INFO
	.align		4
.L_266:
        /*0018*/ 	.byte	0x04, 0x17
        /*001a*/ 	.short	(.L_268 - .L_267)
.L_267:
        /*001c*/ 	.word	0x00000000
        /*0020*/ 	.short	0x0008
        /*0022*/ 	.short	0x0034
        /*0024*/ 	.byte	0x00, 0xf0, 0x11, 0x00


	//----- nvinfo : EIATTR_KPARAM_INFO
	.align		4
.L_268:
        /*0028*/ 	.byte	0x04, 0x17
        /*002a*/ 	.short	(.L_270 - .L_269)
.L_269:
        /*002c*/ 	.word	0x00000000
        /*0030*/ 	.short	0x0007
        /*0032*/ 	.short	0x0030
        /*0034*/ 	.byte	0x00, 0xf0, 0x11, 0x00


	//----- nvinfo : EIATTR_KPARAM_INFO
	.align		4
.L_270:
        /*0038*/ 	.byte	0x04, 0x17
        /*003a*/ 	.short	(.L_272 - .L_271)
.L_271:
        /*003c*/ 	.word	0x00000000
        /*0040*/ 	.short	0x0006
        /*0042*/ 	.short	0x002c
        /*0044*/ 	.byte	0x00, 0xf0, 0x11, 0x00


	//----- nvinfo : EIATTR_KPARAM_INFO
	.align		4
.L_272:
        /*0048*/ 	.byte	0x04, 0x17
        /*004a*/ 	.short	(.L_274 - .L_273)
.L_273:
        /*004c*/ 	.word	0x00000000
        /*0050*/ 	.short	0x0005
        /*0052*/ 	.short	0x0028
        /*0054*/ 	.byte	0x00, 0xf0, 0x11, 0x00


	//----- nvinfo : EIATTR_KPARAM_INFO
	.align		4
.L_274:
        /*0058*/ 	.byte	0x04, 0x17
        /*005a*/ 	.short	(.L_276 - .L_275)
.L_275:
        /*005c*/ 	.word	0x00000000
        /*0060*/ 	.short	0x0004
        /*0062*/ 	.short	0x0020
        /*0064*/ 	.byte	0x00, 0xf5, 0x21, 0x00


	//----- nvinfo : EIATTR_KPARAM_INFO
	.align		4
.L_276:
        /*0068*/ 	.byte	0x04, 0x17
        /*006a*/ 	.short	(.L_278 - .L_277)
.L_277:
        /*006c*/ 	.word	0x00000000
        /*0070*/ 	.short	0x0003
        /*0072*/ 	.short	0x0018
        /*0074*/ 	.byte	0x00, 0xf5, 0x21, 0x00


	//----- nvinfo : EIATTR_KPARAM_INFO
	.align		4
.L_278:
        /*0078*/ 	.byte	0x04, 0x17
        /*007a*/ 	.short	(.L_280 - .L_279)
.L_279:
        /*007c*/ 	.word	0x00000000
        /*0080*/ 	.short	0x0002
        /*0082*/ 	.short	0x0010
        /*0084*/ 	.byte	0x00, 0xf5, 0x21, 0x00


	//----- nvinfo : EIATTR_KPARAM_INFO
	.align		4
.L_280:
        /*0088*/ 	.byte	0x04, 0x17
        /*008a*/ 	.short	(.L_282 - .L_281)
.L_281:
        /*008c*/ 	.word	0x00000000
        /*0090*/ 	.short	0x0001
        /*0092*/ 	.short	0x0008
        /*0094*/ 	.byte	0x00, 0xf5, 0x21, 0x00


	//----- nvinfo : EIATTR_KPARAM_INFO
	.align		4
.L_282:
        /*0098*/ 	.byte	0x04, 0x17
        /*009a*/ 	.short	(.L_284 - .L_283)
.L_283:
        /*009c*/ 	.word	0x00000000
        /*00a0*/ 	.short	0x0000
        /*00a2*/ 	.short	0x0000
        /*00a4*/ 	.byte	0x00, 0xf5, 0x21, 0x00


	//----- nvinfo : EIATTR_SPARSE_MMA_MASK
	.align		4
.L_284:
        /*00a8*/ 	.byte	0x03, 0x50
        /*00aa*/ 	.short	0x0000


	//----- nvinfo : EIATTR_MAXREG_COUNT
	.align		4
        /*00ac*/ 	.byte	0x03, 0x1b
        /*00ae*/ 	.short	0x00ff


	//----- nvinfo : EIATTR_MERCURY_ISA_VERSION
	.align		4
        /*00b0*/ 	.byte	0x03, 0x5f
        /*00b2*/ 	.short	0x0101


	//----- nvinfo : EIATTR_VRC_CTA_INIT_COUNT
	.align		4
        /*00b4*/ 	.byte	0x02, 0x4a
	.zero		1
	.zero		1


	//----- nvinfo : EIATTR_EXIT_INSTR_OFFSETS
	.align		4
        /*00b8*/ 	.byte	0x04, 0x1c
        /*00ba*/ 	.short	(.L_286 - .L_285)


	//   ....[0]....
.L_285:
        /*00bc*/ 	.word	0x00000070


	//   ....[1]....
        /*00c0*/ 	.word	0x00000650


	//----- nvinfo : EIATTR_CBANK_PARAM_SIZE
	.align		4
.L_286:
        /*00c4*/ 	.byte	0x03, 0x19
        /*00c6*/ 	.short	0x0040


	//----- nvinfo : EIATTR_PARAM_CBANK
	.align		4
        /*00c8*/ 	.byte	0x04, 0x0a
        /*00ca*/ 	.short	(.L_288 - .L_287)
	.align		4
.L_287:
        /*00cc*/ 	.word	index@(.nv.constant0._Z21init_particles_kernelPfS_S_S_PiiiiiP17curandStateXORWOW)
        /*00d0*/ 	.short	0x0380
        /*00d2*/ 	.short	0x0040


	//----- nvinfo : EIATTR_SW_WAR
	.align		4
.L_288:
        /*00d4*/ 	.byte	0x04, 0x36
        /*00d6*/ 	.short	(.L_290 - .L_289)
.L_289:
        /*00d8*/ 	.word	0x00000008
.L_290:


//--------------------- .nv.info._Z15init_rng_kernelP17curandStateXORWOWim --------------------------
	.section	.nv.info._Z15init_rng_kernelP17curandStateXORWOWim,"",@"SHT_CUDA_INFO"
	.sectionflags	@""
	.align	4


	//----- nvinfo : EIATTR_CUDA_API_VERSION
	.align		4
        /*0000*/ 	.byte	0x04, 0x37
        /*0002*/ 	.short	(.L_292 - .L_291)
.L_291:
        /*0004*/ 	.word	0x00000082


	//----- nvinfo : EIATTR_KPARAM_INFO
	.align		4
.L_292:
        /*0008*/ 	.byte	0x04, 0x17
        /*000a*/ 	.short	(.L_294 - .L_293)
.L_293:
        /*000c*/ 	.word	0x00000000
        /*0010*/ 	.short	0x0002
        /*0012*/ 	.short	0x0010
        /*0014*/ 	.byte	0x00, 0xf0, 0x21, 0x00


	//----- nvinfo : EIATTR_KPARAM_INFO
	.align		4
.L_294:
        /*0018*/ 	.byte	0x04, 0x17
        /*001a*/ 	.short	(.L_296 - .L_295)
.L_295:
        /*001c*/ 	.word	0x00000000
        /*0020*/ 	.short	0x0001
        /*0022*/ 	.short	0x0008
        /*0024*/ 	.byte	0x00, 0xf0, 0x11, 0x00


	//----- nvinfo : EIATTR_KPARAM_INFO
	.align		4
.L_296:
        /*0028*/ 	.byte	0x04, 0x17
        /*002a*/ 	.short	(.L_298 - .L_297)
.L_297:
        /*002c*/ 	.word	0x00000000
        /*0030*/ 	.short	0x0000
        /*0032*/ 	.short	0x0000
        /*0034*/ 	.byte	0x00, 0xf5, 0x21, 0x00


	//----- nvinfo : EIATTR_SPARSE_MMA_MASK
	.align		4
.L_298:
        /*0038*/ 	.byte	0x03, 0x50
        /*003a*/ 	.short	0x0000


	//----- nvinfo : EIATTR_MAXREG_COUNT
	.align		4
        /*003c*/ 	.byte	0x03, 0x1b
        /*003e*/ 	.short	0x00ff


	//----- nvinfo : EIATTR_MERCURY_ISA_VERSION
	.align		4
        /*0040*/ 	.byte	0x03, 0x5f
        /*0042*/ 	.short	0x0101


	//----- nvinfo : EIATTR_VRC_CTA_INIT_COUNT
	.align		4
        /*0044*/ 	.byte	0x02, 0x4a
	.zero		1
	.zero		1


	//----- nvinfo : EIATTR_EXIT_INSTR_OFFSETS
	.align		4
        /*0048*/ 	.byte	0x04, 0x1c
        /*004a*/ 	.short	(.L_300 - .L_299)


	//   ....[0]....
.L_299:
        /*004c*/ 	.word	0x00000070


	//   ....[1]....
        /*0050*/ 	.word	0x00000f00


	//----- nvinfo : EIATTR_CRS_STACK_SIZE
	.align		4
.L_300:
        /*0054*/ 	.byte	0x04, 0x1e
        /*0056*/ 	.short	(.L_302 - .L_301)
.L_301:
        /*0058*/ 	.word	0x00000000


	//----- nvinfo : EIATTR_CBANK_PARAM_SIZE
	.align		4
.L_302:
        /*005c*/ 	.byte	0x03, 0x19
        /*005e*/ 	.short	0x0018


	//----- nvinfo : EIATTR_PARAM_CBANK
	.align		4
        /*0060*/ 	.byte	0x04, 0x0a
        /*0062*/ 	.short	(.L_304 - .L_303)
	.align		4
.L_303:
        /*0064*/ 	.word	index@(.nv.constant0._Z15init_rng_kernelP17curandStateXORWOWim)
        /*0068*/ 	.short	0x0380
        /*006a*/ 	.short	0x0018


	//----- nvinfo : EIATTR_SW_WAR
	.align		4
.L_304:
        /*006c*/ 	.byte	0x04, 0x36
        /*006e*/ 	.short	(.L_306 - .L_305)
.L_305:
        /*0070*/ 	.word	0x00000008
.L_306:


//--------------------- .nv.callgraph             --------------------------
	.section	.nv.callgraph,"",@"SHT_CUDA_CALLGRAPH"
	.align	4
	.sectionentsize	8
	.align		4
        /*0000*/ 	.word	0x00000000
	.align		4
        /*0004*/ 	.word	0xffffffff
	.align		4
        /*0008*/ 	.word	0x00000000
	.align		4
        /*000c*/ 	.word	0xfffffffe
	.align		4
        /*0010*/ 	.word	0x00000000
	.align		4
        /*0014*/ 	.word	0xfffffffd
	.align		4
        /*0018*/ 	.word	0x00000000
	.align		4
        /*001c*/ 	.word	0xfffffffc


//--------------------- .nv.constant4             --------------------------
	.section	.nv.constant4,"a",@progbits
	.align	8
	.align		8
.nv.constant4:
        /*0000*/ 	.dword	precalc_xorwow_matrix
	.align		8
        /*0008*/ 	.dword	precalc_xorwow_offset_matrix
	.align		8
        /*0010*/ 	.dword	mrg32k3aM1
	.align		8
        /*0018*/ 	.dword	mrg32k3aM2
	.align		8
        /*0020*/ 	.dword	mrg32k3aM1SubSeq
	.align		8
        /*0028*/ 	.dword	mrg32k3aM2SubSeq
	.align		8
        /*0030*/ 	.dword	mrg32k3aM1Seq
	.align		8
        /*0038*/ 	.dword	mrg32k3aM2Seq


//--------------------- .nv.constant3             --------------------------
	.section	.nv.constant3,"a",@progbits
	.align	8
.nv.constant3:
	.type		__cr_lgamma_table,@object
	.size		__cr_lgamma_table,(.L_8 - __cr_lgamma_table)
__cr_lgamma_table:
        /*0000*/ 	.byte	0x00, 0x00, 0x00, 0x00, 0x00, 0x00, 0x00, 0x00, 0x00, 0x00, 0x00, 0x00, 0x00, 0x00, 0x00, 0x00
        /*0010*/ 	.byte	0xef, 0x39, 0xfa, 0xfe, 0x42, 0x2e, 0xe6, 0x3f, 0x02, 0x20, 0x2a, 0xfa, 0x0b, 0xab, 0xfc, 0x3f
        /*0020*/ 	.byte	0xf9, 0x2c, 0x92, 0x7c, 0xa7, 0x6c, 0x09, 0x40, 0xc9, 0x79, 0x44, 0x3c, 0x64, 0x26, 0x13, 0x40
        /*0030*/ 	.byte	0xca, 0x01, 0xcf, 0x3a, 0x27, 0x51, 0x1a, 0x40, 0x30, 0xcc, 0x2d, 0xf3, 0xe1, 0x0c, 0x21, 0x40
        /*0040*/ 	.byte	0x0d, 0xb7, 0xfc, 0x82, 0x8e, 0x35, 0x25, 0x40
.L_8:


//--------------------- .text._Z23fade_framebuffer_kernelPhii --------------------------
	.section	.text._Z23fade_framebuffer_kernelPhii,"ax",@progbits
	.align	128
        .global         _Z23fade_framebuffer_kernelPhii
        .type           _Z23fade_framebuffer_kernelPhii,@function
        .size           _Z23fade_framebuffer_kernelPhii,(.L_x_133 - _Z23fade_framebuffer_kernelPhii)
        .other          _Z23fade_framebuffer_kernelPhii,@"STO_CUDA_ENTRY STV_DEFAULT"
_Z23fade_framebuffer_kernelPhii:
.text._Z23fade_framebuffer_kernelPhii:
[----:B------:R-:W-:Y:S01]  /*0000*/  LDC R1, c[0x0][0x37c] ;  /* 0x0000df00ff017b82 */ /* 0x000fe20000000800 */
[----:B------:R-:W0:Y:S07]  /*0010*/  S2R R3, SR_TID.X ;  /* 0x0000000000037919 */ /* 0x000e2e0000002100 */
[----:B------:R-:W0:Y:S01]  /*0020*/  S2UR UR4, SR_CTAID.X ;  /* 0x00000000000479c3 */ /* 0x000e220000002500 */
[----:B------:R-:W1:Y:S07]  /*0030*/  LDCU UR5, c[0x0][0x388] ;  /* 0x00007100ff0577ac */ /* 0x000e6e0008000800 */
[----:B------:R-:W0:Y:S02]  /*0040*/  LDC R0, c[0x0][0x360] ;  /* 0x0000d800ff007b82 */ /* 0x000e240000000800 */
[----:B0-----:R-:W-:-:S05]  /*0050*/  IMAD R0, R0, UR4, R3 ;  /* 0x0000000400007c24 */ /* 0x001fca000f8e0203 */
[----:B-1----:R-:W-:-:S13]  /*0060*/  ISETP.GE.AND P0, PT, R0, UR5, PT ;  /* 0x0000000500007c0c */ /* 0x002fda000bf06270 */
[----:B------:R-:W-:Y:S05]  /*0070*/  @P0 EXIT ;  /* 0x000000000000094d */ /* 0x000fea0003800000 */
[----:B------:R-:W0:Y:S01]  /*0080*/  LDCU.64 UR6, c[0x0][0x380] ;  /* 0x00007000ff0677ac */ /* 0x000e220008000a00 */
[----:B------:R-:W-:Y:S01]  /*0090*/  IMAD R0, R0, 0x3, RZ ;  /* 0x0000000300007824 */ /* 0x000fe200078e02ff */
[----:B------:R-:W1:Y:S01]  /*00a0*/  LDC R11, c[0x0][0x38c] ;  /* 0x0000e300ff0b7b82 */ /* 0x000e620000000800 */
[----:B------:R-:W2:Y:S03]  /*00b0*/  LDCU.64 UR4, c[0x0][0x358] ;  /* 0x00006b00ff0477ac */ /* 0x000ea60008000a00 */
[----:B0-----:R-:W-:-:S04]  /*00c0*/  IADD3 R2, P0, PT, R0, UR6, RZ ;  /* 0x0000000600027c10 */ /* 0x001fc8000ff1e0ff */
[----:B------:R-:W-:-:S05]  /*00d0*/  LEA.HI.X.SX32 R3, R0, UR7, 0x1, P0 ;  /* 0x0000000700037c11 */ /* 0x000fca00080f0eff */
[----:B--2---:R-:W1:Y:S04]  /*00e0*/  LDG.E.U8 R0, desc[UR4][R2.64] ;  /* 0x0000000402007981 */ /* 0x004e68000c1e1100 */
[----:B------:R-:W2:Y:S04]  /*00f0*/  LDG.E.U8 R4, desc[UR4][R2.64+0x1] ;  /* 0x0000010402047981 */ /* 0x000ea8000c1e1100 */
[----:B------:R-:W3:Y:S01]  /*0100*/  LDG.E.U8 R5, desc[UR4][R2.64+0x2] ;  /* 0x0000020402057981 */ /* 0x000ee2000c1e1100 */
[-C--:B-1----:R-:W-:Y:S02]  /*0110*/  VIADDMNMX R7, R0, -R11.reuse, 0x5, !PT ;  /* 0x0000000500077446 */ /* 0x082fe4000780090b */
[----:B--2---:R-:W-:-:S03]  /*0120*/  VIADDMNMX R9, R4, -R11, 0x5, !PT ;  /* 0x0000000504097446 */ /* 0x004fc6000780090b */
[----:B------:R-:W-:Y:S01]  /*0130*/  STG.E.U8 desc[UR4][R2.64], R7 ;  /* 0x0000000702007986 */ /* 0x000fe2000c101104 */
[----:B---3--:R-:W-:-:S03]  /*0140*/  VIADDMNMX R5, R5, -R11, 0x8, !PT ;  /* 0x0000000805057446 */ /* 0x008fc6000780090b */
[----:B------:R-:W-:Y:S04]  /*0150*/  STG.E.U8 desc[UR4][R2.64+0x1], R9 ;  /* 0x0000010902007986 */ /* 0x000fe8000c101104 */
[----:B------:R-:W-:Y:S01]  /*0160*/  STG.E.U8 desc[UR4][R2.64+0x2], R5 ;  /* 0x0000020502007986 */ /* 0x000fe2000c101104 */
[----:B------:R-:W-:Y:S05]  /*0170*/  EXIT ;  /* 0x000000000000794d */ /* 0x000fea0003800000 */
.L_x_0:
[----:B------:R-:W-:-:S00]  /*0180*/  BRA `(.L_x_0) ;  /* 0xfffffffc00fc7947 */ /* 0x000fc0000383ffff */
[----:B------:R-:W-:-:S00]  /*0190*/  NOP ;  /* 0x0000000000007918 */ /* 0x000fc00000000000 */
        /* <DEDUP_REMOVED lines=14> */
.L_x_133:


//--------------------- .text._Z23render_particles_kernelPhPfS0_PiP9SimParamsi --------------------------
	.section	.text._Z23render_particles_kernelPhPfS0_PiP9SimParamsi,"ax",@progbits
	.align	128
        .global         _Z23render_particles_kernelPhPfS0_PiP9SimParamsi
        .type           _Z23render_particles_kernelPhPfS0_PiP9SimParamsi,@function
        .size           _Z23render_particles_kernelPhPfS0_PiP9SimParamsi,(.L_x_134 - _Z23render_particles_kernelPhPfS0_PiP9SimParamsi)
        .other          _Z23render_particles_kernelPhPfS0_PiP9SimParamsi,@"STO_CUDA_ENTRY STV_DEFAULT"
_Z23render_particles_kernelPhPfS0_PiP9SimParamsi:
.text._Z23render_particles_kernelPhPfS0_PiP9SimParamsi:
        /* <DEDUP_REMOVED lines=8> */
[----:B------:R-:W0:Y:S01]  /*0080*/  LDC.64 R6, c[0x0][0x390] ;  /* 0x0000e400ff067b82 */ /* 0x000e220000000a00 */
[----:B------:R-:W1:Y:S07]  /*0090*/  LDCU.64 UR4, c[0x0][0x358] ;  /* 0x00006b00ff0477ac */ /* 0x000e6e0008000a00 */
[----:B------:R-:W2:Y:S08]  /*00a0*/  LDC.64 R4, c[0x0][0x388] ;  /* 0x0000e200ff047b82 */ /* 0x000eb00000000a00 */
[----:B------:R-:W3:Y:S01]  /*00b0*/  LDC.64 R8, c[0x0][0x3a0] ;  /* 0x0000e800ff087b82 */ /* 0x000ee20000000a00 */
[----:B0-----:R-:W-:-:S06]  /*00c0*/  IMAD.WIDE R6, R3, 0x4, R6 ;  /* 0x0000000403067825 */ /* 0x001fcc00078e0206 */
[----:B-1----:R-:W4:Y:S01]  /*00d0*/  LDG.E R6, desc[UR4][R6.64] ;  /* 0x0000000406067981 */ /* 0x002f22000c1e1900 */
[----:B--2---:R-:W-:-:S06]  /*00e0*/  IMAD.WIDE R4, R3, 0x4, R4 ;  /* 0x0000000403047825 */ /* 0x004fcc00078e0204 */
[----:B------:R-:W2:Y:S04]  /*00f0*/  LDG.E R4, desc[UR4][R4.64] ;  /* 0x0000000404047981 */ /* 0x000ea8000c1e1900 */
[----:B---3--:R-:W3:Y:S04]  /*0100*/  LDG.E R2, desc[UR4][R8.64+0xc] ;  /* 0x00000c0408027981 */ /* 0x008ee8000c1e1900 */
[----:B------:R-:W5:Y:S01]  /*0110*/  LDG.E R0, desc[UR4][R8.64+0x8] ;  /* 0x0000080408007981 */ /* 0x000f62000c1e1900 */
[----:B----4-:R-:W3:Y:S08]  /*0120*/  F2I.TRUNC.NTZ R13, R6 ;  /* 0x00000006000d7305 */ /* 0x010ef0000020f100 */
[----:B--2---:R-:W0:Y:S01]  /*0130*/  F2I.TRUNC.NTZ R11, R4 ;  /* 0x00000004000b7305 */ /* 0x004e22000020f100 */
[----:B---3--:R-:W-:-:S02]  /*0140*/  ISETP.GE.AND P0, PT, R13, R2, PT ;  /* 0x000000020d00720c */ /* 0x008fc40003f06270 */
[C---:B0-----:R-:W-:Y:S02]  /*0150*/  LOP3.LUT R10, R11.reuse, R13, RZ, 0xfc, !PT ;  /* 0x0000000d0b0a7212 */ /* 0x041fe400078efcff */
[----:B-----5:R-:W-:-:S04]  /*0160*/  ISETP.GE.OR P0, PT, R11, R0, P0 ;  /* 0x000000000b00720c */ /* 0x020fc80000706670 */
[----:B------:R-:W-:-:S13]  /*0170*/  ISETP.LT.OR P0, PT, R10, RZ, P0 ;  /* 0x000000ff0a00720c */ /* 0x000fda0000701670 */
[----:B------:R-:W-:Y:S05]  /*0180*/  @P0 EXIT ;  /* 0x000000000000094d */ /* 0x000fea0003800000 */
[----:B------:R-:W0:Y:S01]  /*0190*/  LDC.64 R4, c[0x0][0x398] ;  /* 0x0000e600ff047b82 */ /* 0x000e220000000a00 */
[----:B------:R-:W1:Y:S07]  /*01a0*/  LDCU.64 UR6, c[0x0][0x380] ;  /* 0x00007000ff0677ac */ /* 0x000e6e0008000a00 */
[----:B------:R-:W2:Y:S01]  /*01b0*/  LDC.64 R6, c[0x0][0x3a0] ;  /* 0x0000e800ff067b82 */ /* 0x000ea20000000a00 */
[----:B0-----:R-:W-:-:S06]  /*01c0*/  IMAD.WIDE R4, R3, 0x4, R4 ;  /* 0x0000000403047825 */ /* 0x001fcc00078e0204 */
[----:B------:R-:W3:Y:S01]  /*01d0*/  LDG.E R4, desc[UR4][R4.64] ;  /* 0x0000000404047981 */ /* 0x000ee2000c1e1900 */
[----:B------:R-:W-:Y:S02]  /*01e0*/  IMAD R12, R13, R0, RZ ;  /* 0x000000000d0c7224 */ /* 0x000fe400078e02ff */
[----:B---3--:R-:W-:-:S04]  /*01f0*/  IMAD R3, R4, 0x3, RZ ;  /* 0x0000000304037824 */ /* 0x008fc800078e02ff */
[----:B--2---:R-:W-:-:S05]  /*0200*/  IMAD.WIDE R6, R3, 0x4, R6 ;  /* 0x0000000403067825 */ /* 0x004fca00078e0206 */
[----:B------:R-:W2:Y:S04]  /*0210*/  LDG.E R3, desc[UR4][R6.64+0x128] ;  /* 0x0001280406037981 */ /* 0x000ea8000c1e1900 */
[----:B------:R-:W3:Y:S04]  /*0220*/  LDG.E R8, desc[UR4][R6.64+0x12c] ;  /* 0x00012c0406087981 */ /* 0x000ee8000c1e1900 */
[----:B------:R-:W4:Y:S01]  /*0230*/  LDG.E R10, desc[UR4][R6.64+0x130] ;  /* 0x00013004060a7981 */ /* 0x000f22000c1e1900 */
[----:B------:R-:W-:Y:S02]  /*0240*/  IADD3 R4, PT, PT, R11, R12, RZ ;  /* 0x0000000c0b047210 */ /* 0x000fe40007ffe0ff */
[----:B------:R-:W-:-:S02]  /*0250*/  IADD3 R13, PT, PT, R13, 0x1, RZ ;  /* 0x000000010d0d7810 */ /* 0x000fc40007ffe0ff */
[----:B------:R-:W-:Y:S01]  /*0260*/  IADD3 R11, PT, PT, R11, 0x1, RZ ;  /* 0x000000010b0b7810 */ /* 0x000fe20007ffe0ff */
[----:B------:R-:W-:Y:S01]  /*0270*/  IMAD R4, R4, 0x3, RZ ;  /* 0x0000000304047824 */ /* 0x000fe200078e02ff */
[----:B------:R-:W-:Y:S02]  /*0280*/  ISETP.GE.AND P0, PT, R13, R2, PT ;  /* 0x000000020d00720c */ /* 0x000fe40003f06270 */
[----:B------:R-:W-:Y:S02]  /*0290*/  ISETP.GE.AND P1, PT, R11, R0, PT ;  /* 0x000000000b00720c */ /* 0x000fe40003f26270 */
[----:B-1----:R-:W-:Y:S01]  /*02a0*/  IADD3 R2, P2, PT, R4, UR6, RZ ;  /* 0x0000000604027c10 */ /* 0x002fe2000ff5e0ff */
[----:B--2---:R-:W-:Y:S01]  /*02b0*/  FMUL R3, R3, 255 ;  /* 0x437f000003037820 */ /* 0x004fe20000400000 */
[----:B---3--:R-:W-:-:S03]  /*02c0*/  FMUL R8, R8, 255 ;  /* 0x437f000008087820 */ /* 0x008fc60000400000 */
[----:B------:R0:W1:Y:S01]  /*02d0*/  F2I.U32.TRUNC.NTZ R9, R3 ;  /* 0x0000000300097305 */ /* 0x000062000020f000 */
[----:B----4-:R-:W-:-:S07]  /*02e0*/  FMUL R10, R10, 255 ;  /* 0x437f00000a0a7820 */ /* 0x010fce0000400000 */
[----:B------:R-:W2:Y:S01]  /*02f0*/  F2I.U32.TRUNC.NTZ R15, R8 ;  /* 0x00000008000f7305 */ /* 0x000ea2000020f000 */
[----:B0-----:R-:W-:Y:S02]  /*0300*/  LEA.HI.X.SX32 R3, R4, UR7, 0x1, P2 ;  /* 0x0000000704037c11 */ /* 0x001fe400090f0eff */
[----:B------:R-:W-:Y:S01]  /*0310*/  ISETP.GE.OR P2, PT, R11, R0, P0 ;  /* 0x000000000b00720c */ /* 0x000fe20000746670 */
[----:B------:R-:W-:Y:S02]  /*0320*/  @!P0 IMAD.WIDE R4, R0, 0x3, R2 ;  /* 0x0000000300048825 */ /* 0x000fe400078e0202 */
[----:B-1----:R0:W-:Y:S02]  /*0330*/  STG.E.U8 desc[UR4][R2.64], R9 ;  /* 0x0000000902007986 */ /* 0x0021e4000c101104 */
[----:B------:R-:W1:Y:S02]  /*0340*/  F2I.U32.TRUNC.NTZ R7, R10 ;  /* 0x0000000a00077305 */ /* 0x000e64000020f000 */
[----:B------:R0:W-:Y:S04]  /*0350*/  @!P1 STG.E.U8 desc[UR4][R2.64+0x3], R9 ;  /* 0x0000030902009986 */ /* 0x0001e8000c101104 */
[----:B--2---:R0:W-:Y:S04]  /*0360*/  STG.E.U8 desc[UR4][R2.64+0x1], R15 ;  /* 0x0000010f02007986 */ /* 0x0041e8000c101104 */
[----:B------:R0:W-:Y:S04]  /*0370*/  @!P1 STG.E.U8 desc[UR4][R2.64+0x4], R15 ;  /* 0x0000040f02009986 */ /* 0x0001e8000c101104 */
[----:B-1----:R0:W-:Y:S04]  /*0380*/  STG.E.U8 desc[UR4][R2.64+0x2], R7 ;  /* 0x0000020702007986 */ /* 0x0021e8000c101104 */
[----:B------:R0:W-:Y:S04]  /*0390*/  @!P1 STG.E.U8 desc[UR4][R2.64+0x5], R7 ;  /* 0x0000050702009986 */ /* 0x0001e8000c101104 */
[----:B------:R0:W-:Y:S04]  /*03a0*/  @!P0 STG.E.U8 desc[UR4][R4.64], R9 ;  /* 0x0000000904008986 */ /* 0x0001e8000c101104 */
[----:B------:R0:W-:Y:S04]  /*03b0*/  @!P0 STG.E.U8 desc[UR4][R4.64+0x1], R15 ;  /* 0x0000010f04008986 */ /* 0x0001e8000c101104 */
[----:B------:R0:W-:Y:S01]  /*03c0*/  @!P0 STG.E.U8 desc[UR4][R4.64+0x2], R7 ;  /* 0x0000020704008986 */ /* 0x0001e2000c101104 */
[----:B------:R-:W-:Y:S05]  /*03d0*/  @P2 EXIT ;  /* 0x000000000000294d */ /* 0x000fea0003800000 */
[----:B------:R-:W-:-:S05]  /*03e0*/  IADD3 R0, PT, PT, R11, R12, R0 ;  /* 0x0000000c0b007210 */ /* 0x000fca0007ffe000 */
[----:B------:R-:W-:-:S05]  /*03f0*/  IMAD R0, R0, 0x3, RZ ;  /* 0x0000000300007824 */ /* 0x000fca00078e02ff */
[----:B0-----:R-:W-:-:S04]  /*0400*/  IADD3 R2, P0, PT, R0, UR6, RZ ;  /* 0x0000000600027c10 */ /* 0x001fc8000ff1e0ff */
[----:B------:R-:W-:-:S05]  /*0410*/  LEA.HI.X.SX32 R3, R0, UR7, 0x1, P0 ;  /* 0x0000000700037c11 */ /* 0x000fca00080f0eff */
[----:B------:R-:W-:Y:S04]  /*0420*/  STG.E.U8 desc[UR4][R2.64], R9 ;  /* 0x0000000902007986 */ /* 0x000fe8000c101104 */
[----:B------:R-:W-:Y:S04]  /*0430*/  STG.E.U8 desc[UR4][R2.64+0x1], R15 ;  /* 0x0000010f02007986 */ /* 0x000fe8000c101104 */
[----:B------:R-:W-:Y:S01]  /*0440*/  STG.E.U8 desc[UR4][R2.64+0x2], R7 ;  /* 0x0000020702007986 */ /* 0x000fe2000c101104 */
[----:B------:R-:W-:Y:S05]  /*0450*/  EXIT ;  /* 0x000000000000794d */ /* 0x000fea0003800000 */
.L_x_1:
        /* <DEDUP_REMOVED lines=10> */
.L_x_134:


//--------------------- .text._Z24clear_framebuffer_kernelPhi --------------------------
	.section	.text._Z24clear_framebuffer_kernelPhi,"ax",@progbits
	.align	128
        .global         _Z24clear_framebuffer_kernelPhi
        .type           _Z24clear_framebuffer_kernelPhi,@function
        .size           _Z24clear_framebuffer_kernelPhi,(.L_x_135 - _Z24clear_framebuffer_kernelPhi)
        .other          _Z24clear_framebuffer_kernelPhi,@"STO_CUDA_ENTRY STV_DEFAULT"
_Z24clear_framebuffer_kernelPhi:
.text._Z24clear_framebuffer_kernelPhi:
        /* <DEDUP_REMOVED lines=9> */
[----:B------:R-:W-:Y:S02]  /*0090*/  IMAD R0, R0, 0x3, RZ ;  /* 0x0000000300007824 */ /* 0x000fe400078e02ff */
[----:B------:R-:W-:Y:S01]  /*00a0*/  IMAD.MOV.U32 R4, RZ, RZ, 0x8 ;  /* 0x00000008ff047424 */ /* 0x000fe200078e00ff */
[----:B------:R-:W1:Y:S01]  /*00b0*/  LDCU.64 UR4, c[0x0][0x358] ;  /* 0x00006b00ff0477ac */ /* 0x000e620008000a00 */
[----:B------:R-:W-:Y:S01]  /*00c0*/  IMAD.MOV.U32 R5, RZ, RZ, 0xf ;  /* 0x0000000fff057424 */ /* 0x000fe200078e00ff */
[----:B0-----:R-:W-:-:S04]  /*00d0*/  IADD3 R2, P0, PT, R0, UR6, RZ ;  /* 0x0000000600027c10 */ /* 0x001fc8000ff1e0ff */
[----:B------:R-:W-:Y:S02]  /*00e0*/  LEA.HI.X.SX32 R3, R0, UR7, 0x1, P0 ;  /* 0x0000000700037c11 */ /* 0x000fe400080f0eff */
[----:B------:R-:W-:Y:S02]  /*00f0*/  PRMT R0, R4, 0x7610, R0 ;  /* 0x0000761004007816 */ /* 0x000fe40000000000 */
[----:B------:R-:W-:-:S03]  /*0100*/  PRMT R4, R5, 0x7610, R4 ;  /* 0x0000761005047816 */ /* 0x000fc60000000004 */
[----:B-1----:R-:W-:Y:S04]  /*0110*/  STG.E.U8 desc[UR4][R2.64], R0 ;  /* 0x0000000002007986 */ /* 0x002fe8000c101104 */
[----:B------:R-:W-:Y:S04]  /*0120*/  STG.E.U8 desc[UR4][R2.64+0x1], R0 ;  /* 0x0000010002007986 */ /* 0x000fe8000c101104 */
[----:B------:R-:W-:Y:S01]  /*0130*/  STG.E.U8 desc[UR4][R2.64+0x2], R4 ;  /* 0x0000020402007986 */ /* 0x000fe2000c101104 */
[----:B------:R-:W-:Y:S05]  /*0140*/  EXIT ;  /* 0x000000000000794d */ /* 0x000fea0003800000 */
.L_x_2:
        /* <DEDUP_REMOVED lines=11> */
.L_x_135:


//--------------------- .text._Z23update_positions_kernelPfS_S_S_iiif --------------------------
	.section	.text._Z23update_positions_kernelPfS_S_S_iiif,"ax",@progbits
	.align	128
        .global         _Z23update_positions_kernelPfS_S_S_iiif
        .type           _Z23update_positions_kernelPfS_S_S_iiif,@function
        .size           _Z23update_positions_kernelPfS_S_S_iiif,(.L_x_136 - _Z23update_positions_kernelPfS_S_S_iiif)
        .other          _Z23update_positions_kernelPfS_S_S_iiif,@"STO_CUDA_ENTRY STV_DEFAULT"
_Z23update_positions_kernelPfS_S_S_iiif:
.text._Z23update_positions_kernelPfS_S_S_iiif:
        /* <DEDUP_REMOVED lines=9> */
[----:B------:R-:W1:Y:S01]  /*0090*/  LDCU.64 UR4, c[0x0][0x358] ;  /* 0x00006b00ff0477ac */ /* 0x000e620008000a00 */
[----:B------:R-:W2:Y:S06]  /*00a0*/  LDCU UR6, c[0x0][0x3ac] ;  /* 0x00007580ff0677ac */ /* 0x000eac0008000800 */
[----:B------:R-:W3:Y:S08]  /*00b0*/  LDC.64 R2, c[0x0][0x380] ;  /* 0x0000e000ff027b82 */ /* 0x000ef00000000a00 */
[----:B------:R-:W4:Y:S01]  /*00c0*/  LDC.64 R6, c[0x0][0x398] ;  /* 0x0000e600ff067b82 */ /* 0x000f220000000a00 */
[----:B0-----:R-:W-:-:S07]  /*00d0*/  IMAD.WIDE R4, R11, 0x4, R4 ;  /* 0x000000040b047825 */ /* 0x001fce00078e0204 */
[----:B------:R-:W0:Y:S01]  /*00e0*/  LDC.64 R8, c[0x0][0x388] ;  /* 0x0000e200ff087b82 */ /* 0x000e220000000a00 */
[----:B-1----:R-:W2:Y:S01]  /*00f0*/  LDG.E R4, desc[UR4][R4.64] ;  /* 0x0000000404047981 */ /* 0x002ea2000c1e1900 */
[----:B---3--:R-:W-:-:S05]  /*0100*/  IMAD.WIDE R2, R11, 0x4, R2 ;  /* 0x000000040b027825 */ /* 0x008fca00078e0202 */
[----:B------:R-:W2:Y:S01]  /*0110*/  LDG.E R13, desc[UR4][R2.64] ;  /* 0x00000004020d7981 */ /* 0x000ea2000c1e1900 */
[----:B----4-:R-:W-:-:S04]  /*0120*/  IMAD.WIDE R6, R11, 0x4, R6 ;  /* 0x000000040b067825 */ /* 0x010fc800078e0206 */
[----:B0-----:R-:W-:-:S04]  /*0130*/  IMAD.WIDE R8, R11, 0x4, R8 ;  /* 0x000000040b087825 */ /* 0x001fc800078e0208 */
[----:B--2---:R-:W-:-:S05]  /*0140*/  FFMA R13, R4, UR6, R13 ;  /* 0x00000006040d7c23 */ /* 0x004fca000800000d */
[----:B------:R0:W-:Y:S04]  /*0150*/  STG.E desc[UR4][R2.64], R13 ;  /* 0x0000000d02007986 */ /* 0x0001e8000c101904 */
[----:B------:R-:W2:Y:S04]  /*0160*/  LDG.E R6, desc[UR4][R6.64] ;  /* 0x0000000406067981 */ /* 0x000ea8000c1e1900 */
[----:B------:R-:W2:Y:S02]  /*0170*/  LDG.E R11, desc[UR4][R8.64] ;  /* 0x00000004080b7981 */ /* 0x000ea4000c1e1900 */
[----:B--2---:R-:W-:Y:S01]  /*0180*/  FFMA R11, R6, UR6, R11 ;  /* 0x00000006060b7c23 */ /* 0x004fe2000800000b */
[----:B------:R-:W1:Y:S04]  /*0190*/  LDCU UR6, c[0x0][0x3a4] ;  /* 0x00007480ff0677ac */ /* 0x000e680008000800 */
[----:B------:R2:W-:Y:S04]  /*01a0*/  STG.E desc[UR4][R8.64], R11 ;  /* 0x0000000b08007986 */ /* 0x0005e8000c101904 */
[----:B------:R-:W3:Y:S01]  /*01b0*/  LDG.E R5, desc[UR4][R2.64] ;  /* 0x0000000402057981 */ /* 0x000ee2000c1e1900 */
[----:B-1----:R-:W-:Y:S01]  /*01c0*/  I2FP.F32.S32 R0, UR6 ;  /* 0x0000000600007c45 */ /* 0x002fe20008201400 */
[----:B------:R-:W1:Y:S01]  /*01d0*/  LDCU UR6, c[0x0][0x3a8] ;  /* 0x00007500ff0677ac */ /* 0x000e620008000800 */
[----:B---3--:R-:W-:-:S13]  /*01e0*/  FSETP.GEU.AND P0, PT, R5, RZ, PT ;  /* 0x000000ff0500720b */ /* 0x008fda0003f0e000 */
[----:B------:R-:W-:-:S05]  /*01f0*/  @!P0 FADD R5, R5, R0 ;  /* 0x0000000005058221 */ /* 0x000fca0000000000 */
[----:B------:R-:W-:Y:S01]  /*0200*/  FSETP.GE.AND P1, PT, R5, R0, PT ;  /* 0x000000000500720b */ /* 0x000fe20003f26000 */
[----:B------:R2:W-:-:S12]  /*0210*/  @!P0 STG.E desc[UR4][R2.64], R5 ;  /* 0x0000000502008986 */ /* 0x0005d8000c101904 */
[----:B0-----:R-:W-:-:S05]  /*0220*/  @P1 FADD R13, -R0, R5 ;  /* 0x00000005000d1221 */ /* 0x001fca0000000100 */
[----:B------:R2:W-:Y:S04]  /*0230*/  @P1 STG.E desc[UR4][R2.64], R13 ;  /* 0x0000000d02001986 */ /* 0x0005e8000c101904 */
[----:B------:R-:W3:Y:S01]  /*0240*/  LDG.E R7, desc[UR4][R8.64] ;  /* 0x0000000408077981 */ /* 0x000ee2000c1e1900 */
[----:B-1----:R-:W-:Y:S02]  /*0250*/  I2FP.F32.S32 R0, UR6 ;  /* 0x0000000600007c45 */ /* 0x002fe40008201400 */
[----:B---3--:R-:W-:-:S13]  /*0260*/  FSETP.GEU.AND P0, PT, R7, RZ, PT ;  /* 0x000000ff0700720b */ /* 0x008fda0003f0e000 */
[----:B------:R-:W-:-:S05]  /*0270*/  @!P0 FADD R7, R7, R0 ;  /* 0x0000000007078221 */ /* 0x000fca0000000000 */
[----:B------:R-:W-:Y:S01]  /*0280*/  FSETP.GE.AND P1, PT, R7, R0, PT ;  /* 0x000000000700720b */ /* 0x000fe20003f26000 */
[----:B------:R2:W-:-:S12]  /*0290*/  @!P0 STG.E desc[UR4][R8.64], R7 ;  /* 0x0000000708008986 */ /* 0x0005d8000c101904 */
[----:B--2---:R-:W-:Y:S05]  /*02a0*/  @!P1 EXIT ;  /* 0x000000000000994d */ /* 0x004fea0003800000 */
[----:B------:R-:W-:-:S05]  /*02b0*/  FADD R7, -R0, R7 ;  /* 0x0000000700077221 */ /* 0x000fca0000000100 */
[----:B------:R-:W-:Y:S01]  /*02c0*/  STG.E desc[UR4][R8.64], R7 ;  /* 0x0000000708007986 */ /* 0x000fe2000c101904 */
[----:B------:R-:W-:Y:S05]  /*02d0*/  EXIT ;  /* 0x000000000000794d */ /* 0x000fea0003800000 */
.L_x_3:
        /* <DEDUP_REMOVED lines=10> */
.L_x_136:


//--------------------- .text._Z21compute_forces_kernelPfS_S_S_PiS0_S0_S0_P9SimParamsffi --------------------------
	.section	.text._Z21compute_forces_kernelPfS_S_S_PiS0_S0_S0_P9SimParamsffi,"ax",@progbits
	.align	128
        .global         _Z21compute_forces_kernelPfS_S_S_PiS0_S0_S0_P9SimParamsffi
        .type           _Z21compute_forces_kernelPfS_S_S_PiS0_S0_S0_P9SimParamsffi,@function
        .size           _Z21compute_forces_kernelPfS_S_S_PiS0_S0_S0_P9SimParamsffi,(.L_x_130 - _Z21compute_forces_kernelPfS_S_S_PiS0_S0_S0_P9SimParamsffi)
        .other          _Z21compute_forces_kernelPfS_S_S_PiS0_S0_S0_P9SimParamsffi,@"STO_CUDA_ENTRY STV_DEFAULT"
_Z21compute_forces_kernelPfS_S_S_PiS0_S0_S0_P9SimParamsffi:
.text._Z21compute_forces_kernelPfS_S_S_PiS0_S0_S0_P9SimParamsffi:
        /* <DEDUP_REMOVED lines=11> */
[----:B------:R-:W3:Y:S01]  /*00b0*/  LDC R13, c[0x0][0x3c8] ;  /* 0x0000f200ff0d7b82 */ /* 0x000ee20000000800 */
[----:B0-----:R-:W-:-:S07]  /*00c0*/  IMAD.WIDE R2, R34, 0x4, R2 ;  /* 0x0000000422027825 */ /* 0x001fce00078e0202 */
[----:B------:R-:W0:Y:S01]  /*00d0*/  LDC.64 R4, c[0x0][0x388] ;  /* 0x0000e200ff047b82 */ /* 0x000e220000000a00 */
[----:B-1----:R-:W4:Y:S07]  /*00e0*/  LDG.E R2, desc[UR4][R2.64] ;  /* 0x0000000402027981 */ /* 0x002f2e000c1e1900 */
[----:B------:R-:W1:Y:S01]  /*00f0*/  LDC.64 R8, c[0x0][0x3a0] ;  /* 0x0000e800ff087b82 */ /* 0x000e620000000a00 */
[----:B--2---:R-:W5:Y:S04]  /*0100*/  LDG.E R6, desc[UR4][R10.64+0x1c] ;  /* 0x00001c040a067981 */ /* 0x004f68000c1e1900 */
[----:B------:R-:W5:Y:S04]  /*0110*/  LDG.E R33, desc[UR4][R10.64+0x20] ;  /* 0x000020040a217981 */ /* 0x000f68000c1e1900 */
[----:B------:R-:W5:Y:S04]  /*0120*/  LDG.E R32, desc[UR4][R10.64+0x24] ;  /* 0x000024040a207981 */ /* 0x000f68000c1e1900 */
[----:B------:R-:W5:Y:S01]  /*0130*/  LDG.E R30, desc[UR4][R10.64+0x18] ;  /* 0x000018040a1e7981 */ /* 0x000f62000c1e1900 */
[----:B---3--:R-:W2:Y:S01]  /*0140*/  MUFU.RCP R7, R13 ;  /* 0x0000000d00077308 */ /* 0x008ea20000001000 */
[----:B0-----:R-:W-:Y:S01]  /*0150*/  IMAD.WIDE R4, R34, 0x4, R4 ;  /* 0x0000000422047825 */ /* 0x001fe200078e0204 */
[----:B------:R-:W-:Y:S04]  /*0160*/  BSSY.RECONVERGENT B0, `(.L_x_4) ;  /* 0x000000f000007945 */ /* 0x000fe80003800200 */
[----:B------:R0:W5:Y:S01]  /*0170*/  LDG.E R0, desc[UR4][R4.64] ;  /* 0x0000000404007981 */ /* 0x000162000c1e1900 */
[----:B--2---:R-:W-:-:S04]  /*0180*/  FFMA R12, R7, -R13, 1 ;  /* 0x3f800000070c7423 */ /* 0x004fc8000000080d */
[----:B------:R-:W-:Y:S01]  /*0190*/  FFMA R7, R7, R12, R7 ;  /* 0x0000000c07077223 */ /* 0x000fe20000000007 */
[----:B-1----:R-:W-:Y:S01]  /*01a0*/  IMAD.WIDE R8, R34, 0x4, R8 ;  /* 0x0000000422087825 */ /* 0x002fe200078e0208 */
[----:B----4-:R-:W1:Y:S03]  /*01b0*/  FCHK P0, R2, R13 ;  /* 0x0000000d02007302 */ /* 0x010e660000000000 */
[----:B------:R-:W-:-:S04]  /*01c0*/  FFMA R3, R2, R7, RZ ;  /* 0x0000000702037223 */ /* 0x000fc800000000ff */
[----:B0-----:R-:W-:-:S04]  /*01d0*/  FFMA R4, R3, -R13, R2 ;  /* 0x8000000d03047223 */ /* 0x001fc80000000002 */
[----:B------:R-:W-:Y:S01]  /*01e0*/  FFMA R3, R7, R4, R3 ;  /* 0x0000000407037223 */ /* 0x000fe20000000003 */
[----:B-1----:R-:W-:Y:S06]  /*01f0*/  @!P0 BRA `(.L_x_5) ;  /* 0x0000000000148947 */ /* 0x002fec0003800000 */
[----:B------:R-:W0:Y:S01]  /*0200*/  LDCU UR6, c[0x0][0x3c8] ;  /* 0x00007900ff0677ac */ /* 0x000e220008000800 */
[----:B------:R-:W-:Y:S02]  /*0210*/  MOV R4, R2 ;  /* 0x0000000200047202 */ /* 0x000fe40000000f00 */
[----:B------:R-:W-:Y:S02]  /*0220*/  MOV R36, 0x250 ;  /* 0x0000025000247802 */ /* 0x000fe40000000f00 */
[----:B0-----:R-:W-:-:S07]  /*0230*/  MOV R3, UR6 ;  /* 0x0000000600037c02 */ /* 0x001fce0008000f00 */
[----:B-----5:R-:W-:Y:S05]  /*0240*/  CALL.REL.NOINC `($__internal_2_$__cuda_sm3x_div_rn_noftz_f32_slowpath) ;  /* 0x0000002000407944 */ /* 0x020fea0003c00000 */
.L_x_5:
[----:B------:R-:W-:Y:S05]  /*0250*/  BSYNC.RECONVERGENT B0 ;  /* 0x0000000000007941 */ /* 0x000fea0003800200 */
.L_x_4:
[----:B------:R-:W0:Y:S01]  /*0260*/  LDC R11, c[0x0][0x3cc] ;  /* 0x0000f300ff0b7b82 */ /* 0x000e220000000800 */
[----:B------:R-:W1:Y:S01]  /*0270*/  F2I.TRUNC.NTZ R3, R3 ;  /* 0x0000000300037305 */ /* 0x000e62000020f100 */
[----:B------:R-:W-:Y:S01]  /*0280*/  BSSY.RECONVERGENT B0, `(.L_x_6) ;  /* 0x0000010000007945 */ /* 0x000fe20003800200 */
[----:B-1----:R-:W-:-:S04]  /*0290*/  VIMNMX R31, PT, PT, RZ, R3, !PT ;  /* 0x00000003ff1f7248 */ /* 0x002fc80007fe0100 */
[----:B------:R-:W-:Y:S02]  /*02a0*/  VIMNMX R31, PT, PT, R31, 0x7f, PT ;  /* 0x0000007f1f1f7848 */ /* 0x000fe40003fe0100 */
[----:B0-----:R-:W0:Y:S08]  /*02b0*/  MUFU.RCP R4, R11 ;  /* 0x0000000b00047308 */ /* 0x001e300000001000 */
[----:B-----5:R-:W1:Y:S01]  /*02c0*/  FCHK P0, R0, R11 ;  /* 0x0000000b00007302 */ /* 0x020e620000000000 */
[----:B0-----:R-:W-:-:S04]  /*02d0*/  FFMA R5, R4, -R11, 1 ;  /* 0x3f80000004057423 */ /* 0x001fc8000000080b */
[----:B------:R-:W-:-:S04]  /*02e0*/  FFMA R5, R4, R5, R4 ;  /* 0x0000000504057223 */ /* 0x000fc80000000004 */
[----:B------:R-:W-:-:S04]  /*02f0*/  FFMA R4, R0, R5, RZ ;  /* 0x0000000500047223 */ /* 0x000fc800000000ff */
[----:B------:R-:W-:-:S04]  /*0300*/  FFMA R7, R4, -R11, R0 ;  /* 0x8000000b04077223 */ /* 0x000fc80000000000 */
[----:B------:R-:W-:Y:S01]  /*0310*/  FFMA R3, R5, R7, R4 ;  /* 0x0000000705037223 */ /* 0x000fe20000000004 */
[----:B-1----:R-:W-:Y:S06]  /*0320*/  @!P0 BRA `(.L_x_7) ;  /* 0x0000000000148947 */ /* 0x002fec0003800000 */
[----:B------:R-:W0:Y:S01]  /*0330*/  LDCU UR6, c[0x0][0x3cc] ;  /* 0x00007980ff0677ac */ /* 0x000e220008000800 */
[----:B------:R-:W-:Y:S01]  /*0340*/  IMAD.MOV.U32 R4, RZ, RZ, R0 ;  /* 0x000000ffff047224 */ /* 0x000fe200078e0000 */
[----:B------:R-:W-:Y:S02]  /*0350*/  MOV R36, 0x380 ;  /* 0x0000038000247802 */ /* 0x000fe40000000f00 */
[----:B0-----:R-:W-:-:S07]  /*0360*/  MOV R3, UR6 ;  /* 0x0000000600037c02 */ /* 0x001fce0008000f00 */
[----:B------:R-:W-:Y:S05]  /*0370*/  CALL.REL.NOINC `($__internal_2_$__cuda_sm3x_div_rn_noftz_f32_slowpath) ;  /* 0x0000001c00f47944 */ /* 0x000fea0003c00000 */
.L_x_7:
[----:B------:R-:W-:Y:S05]  /*0380*/  BSYNC.RECONVERGENT B0 ;  /* 0x0000000000007941 */ /* 0x000fea0003800200 */
.L_x_6:
[----:B------:R-:W0:Y:S01]  /*0390*/  LDC.64 R4, c[0x0][0x3c8] ;  /* 0x0000f200ff047b82 */ /* 0x000e220000000a00 */
[----:B------:R-:W1:Y:S02]  /*03a0*/  F2I.TRUNC.NTZ R3, R3 ;  /* 0x0000000300037305 */ /* 0x000e64000020f100 */
[----:B-1----:R-:W-:Y:S02]  /*03b0*/  VIMNMX R21, PT, PT, RZ, R3, !PT ;  /* 0x00000003ff157248 */ /* 0x002fe40007fe0100 */
[----:B0-----:R-:W-:-:S04]  /*03c0*/  FMNMX R5, R4, R5, PT ;  /* 0x0000000504057209 */ /* 0x001fc80003800000 */
[----:B------:R-:W0:Y:S08]  /*03d0*/  MUFU.RCP R4, R5 ;  /* 0x0000000500047308 */ /* 0x000e300000001000 */
[----:B------:R-:W1:Y:S01]  /*03e0*/  FCHK P0, R6, R5 ;  /* 0x0000000506007302 */ /* 0x000e620000000000 */
[----:B0-----:R-:W-:-:S04]  /*03f0*/  FFMA R7, -R5, R4, 1 ;  /* 0x3f80000005077423 */ /* 0x001fc80000000104 */
[----:B------:R-:W-:-:S04]  /*0400*/  FFMA R7, R4, R7, R4 ;  /* 0x0000000704077223 */ /* 0x000fc80000000004 */
[----:B------:R-:W-:-:S04]  /*0410*/  FFMA R4, R6, R7, RZ ;  /* 0x0000000706047223 */ /* 0x000fc800000000ff */
[----:B------:R-:W-:-:S04]  /*0420*/  FFMA R10, -R5, R4, R6 ;  /* 0x00000004050a7223 */ /* 0x000fc80000000106 */
[----:B------:R-:W-:Y:S01]  /*0430*/  FFMA R29, R7, R10, R4 ;  /* 0x0000000a071d7223 */ /* 0x000fe20000000004 */
[----:B-1----:R-:W-:Y:S06]  /*0440*/  @!P0 BRA `(.L_x_8) ;  /* 0x0000000000148947 */ /* 0x002fec0003800000 */
[----:B------:R-:W-:Y:S01]  /*0450*/  MOV R3, R5 ;  /* 0x0000000500037202 */ /* 0x000fe20000000f00 */
[----:B------:R-:W-:Y:S01]  /*0460*/  IMAD.MOV.U32 R4, RZ, RZ, R6 ;  /* 0x000000ffff047224 */ /* 0x000fe200078e0006 */
[----:B------:R-:W-:-:S07]  /*0470*/  MOV R36, 0x490 ;  /* 0x0000049000247802 */ /* 0x000fce0000000f00 */
[----:B------:R-:W-:Y:S05]  /*0480*/  CALL.REL.NOINC `($__internal_2_$__cuda_sm3x_div_rn_noftz_f32_slowpath) ;  /* 0x0000001c00b07944 */ /* 0x000fea0003c00000 */
[----:B------:R-:W-:-:S07]  /*0490*/  MOV R29, R3 ;  /* 0x00000003001d7202 */ /* 0x000fce0000000f00 */
.L_x_8:
[----:B------:R-:W0:Y:S01]  /*04a0*/  F2I.CEIL.NTZ R29, R29 ;  /* 0x0000001d001d7305 */ /* 0x000e22000020b100 */
[----:B------:R-:W-:Y:S01]  /*04b0*/  BSSY.RECONVERGENT B3, `(.L_x_9) ;  /* 0x0000189000037945 */ /* 0x000fe20003800200 */
[----:B------:R-:W-:Y:S02]  /*04c0*/  HFMA2 R28, -RZ, RZ, 0, 0 ;  /* 0x00000000ff1c7431 */ /* 0x000fe400000001ff */
[----:B------:R-:W-:Y:S01]  /*04d0*/  IMAD.MOV.U32 R27, RZ, RZ, RZ ;  /* 0x000000ffff1b7224 */ /* 0x000fe200078e00ff */
[----:B0-----:R-:W-:-:S04]  /*04e0*/  IADD3 R4, PT, PT, -R29, -0x2, RZ ;  /* 0xfffffffe1d047810 */ /* 0x001fc80007ffe1ff */
[----:B------:R-:W-:-:S13]  /*04f0*/  ISETP.GT.AND P0, PT, R4, R29, PT ;  /* 0x0000001d0400720c */ /* 0x000fda0003f04270 */
[----:B------:R-:W-:Y:S05]  /*0500*/  @P0 BRA `(.L_x_10) ;  /* 0x00000018000c0947 */ /* 0x000fea0003800000 */
[----:B------:R-:W0:Y:S01]  /*0510*/  LDC.64 R4, c[0x0][0x3c0] ;  /* 0x0000f000ff047b82 */ /* 0x000e220000000a00 */
[----:B------:R1:W5:Y:S07]  /*0520*/  LDG.E R26, desc[UR4][R8.64] ;  /* 0x00000004081a7981 */ /* 0x00036e000c1e1900 */
[----:B------:R-:W2:Y:S01]  /*0530*/  LDC.64 R22, c[0x0][0x3b8] ;  /* 0x0000ee00ff167b82 */ /* 0x000ea20000000a00 */
[----:B0-----:R-:W3:Y:S04]  /*0540*/  LDG.E R17, desc[UR4][R4.64+0xc] ;  /* 0x00000c0404117981 */ /* 0x001ee8000c1e1900 */
[----:B------:R-:W4:Y:S01]  /*0550*/  LDG.E R16, desc[UR4][R4.64+0x8] ;  /* 0x0000080404107981 */ /* 0x000f22000c1e1900 */
[----:B--2---:R-:W-:Y:S01]  /*0560*/  IADD3 R22, P0, PT, R22, 0x4, RZ ;  /* 0x0000000416167810 */ /* 0x004fe20007f1e0ff */
[C---:B------:R-:W-:Y:S01]  /*0570*/  FADD R20, R6.reuse, -R33 ;  /* 0x8000002106147221 */ /* 0x040fe20000000000 */
[----:B------:R-:W-:Y:S01]  /*0580*/  VIMNMX.U32 R21, PT, PT, R21, 0x7f, PT ;  /* 0x0000007f15157848 */ /* 0x000fe20003fe0000 */
[----:B------:R-:W-:Y:S01]  /*0590*/  FMUL R19, R6, R6 ;  /* 0x0000000606137220 */ /* 0x000fe20000400000 */
[----:B------:R-:W-:-:S02]  /*05a0*/  IADD3.X R23, PT, PT, RZ, R23, RZ, P0, !PT ;  /* 0x00000017ff177210 */ /* 0x000fc400007fe4ff */
[----:B------:R-:W-:Y:S02]  /*05b0*/  LOP3.LUT R18, RZ, R29, RZ, 0x33, !PT ;  /* 0x0000001dff127212 */ /* 0x000fe400078e33ff */
[----:B------:R-:W-:Y:S02]  /*05c0*/  MOV R27, RZ ;  /* 0x000000ff001b7202 */ /* 0x000fe40000000f00 */
[----:B------:R-:W-:Y:S01]  /*05d0*/  MOV R28, RZ ;  /* 0x000000ff001c7202 */ /* 0x000fe20000000f00 */
[----:B---3--:R-:W-:Y:S01]  /*05e0*/  IMAD.MOV R13, RZ, RZ, -R17 ;  /* 0x000000ffff0d7224 */ /* 0x008fe200078e0a11 */
[----:B----4-:R-:W-:Y:S02]  /*05f0*/  IADD3 R12, PT, PT, -R16, RZ, RZ ;  /* 0x000000ff100c7210 */ /* 0x010fe40007ffe1ff */
[----:B------:R-:W-:Y:S02]  /*0600*/  I2FP.F32.S32 R17, R17 ;  /* 0x0000001100117245 */ /* 0x000fe40000201400 */
[----:B------:R-:W-:-:S02]  /*0610*/  I2FP.F32.S32 R16, R16 ;  /* 0x0000001000107245 */ /* 0x000fc40000201400 */
[----:B------:R-:W-:Y:S02]  /*0620*/  I2FP.F32.S32 R13, R13 ;  /* 0x0000000d000d7245 */ /* 0x000fe40000201400 */
[----:B------:R-:W-:Y:S01]  /*0630*/  I2FP.F32.S32 R12, R12 ;  /* 0x0000000c000c7245 */ /* 0x000fe20000201400 */
[----:B------:R-:W-:Y:S01]  /*0640*/  FMUL R15, R17, 0.5 ;  /* 0x3f000000110f7820 */ /* 0x000fe20000400000 */
[----:B------:R-:W-:Y:S01]  /*0650*/  FMUL R14, R16, 0.5 ;  /* 0x3f000000100e7820 */ /* 0x000fe20000400000 */
[----:B------:R-:W-:Y:S02]  /*0660*/  FMUL R13, R13, 0.5 ;  /* 0x3f0000000d0d7820 */ /* 0x000fe40000400000 */
[----:B-1----:R-:W-:-:S07]  /*0670*/  FMUL R12, R12, 0.5 ;  /* 0x3f0000000c0c7820 */ /* 0x002fce0000400000 */
.L_x_61:
[----:B------:R-:W-:Y:S01]  /*0680*/  IMAD.IADD R3, R21, 0x1, R18 ;  /* 0x0000000115037824 */ /* 0x000fe200078e0212 */
[----:B------:R-:W-:Y:S01]  /*0690*/  BSSY.RECONVERGENT B2, `(.L_x_11) ;  /* 0x0000169000027945 */ /* 0x000fe20003800200 */
[CC--:B------:R-:W-:Y:S01]  /*06a0*/  ISETP.GT.AND P2, PT, R18.reuse, R29.reuse, PT ;  /* 0x0000001d1200720c */ /* 0x0c0fe20003f44270 */
[----:B------:R-:W-:Y:S01]  /*06b0*/  VIADD R18, R18, 0x1 ;  /* 0x0000000112127836 */ /* 0x000fe20000000000 */
[----:B------:R-:W-:Y:S02]  /*06c0*/  LOP3.LUT R10, RZ, R29, RZ, 0x33, !PT ;  /* 0x0000001dff0a7212 */ /* 0x000fe400078e33ff */
[----:B------:R-:W-:-:S04]  /*06d0*/  SHF.R.U32.HI R4, RZ, 0x18, R3 ;  /* 0x00000018ff047819 */ /* 0x000fc80000011603 */
[----:B------:R-:W-:-:S04]  /*06e0*/  LOP3.LUT R4, R4, 0x80, RZ, 0xc0, !PT ;  /* 0x0000008004047812 */ /* 0x000fc800078ec0ff */
[----:B------:R-:W-:-:S04]  /*06f0*/  IADD3 R4, PT, PT, R3, R4, RZ ;  /* 0x0000000403047210 */ /* 0x000fc80007ffe0ff */
[C---:B------:R-:W-:Y:S02]  /*0700*/  ISETP.GT.AND P0, PT, R4.reuse, 0x7f, PT ;  /* 0x0000007f0400780c */ /* 0x040fe40003f04270 */
[----:B------:R-:W-:-:S11]  /*0710*/  SHF.L.U32 R11, R4, 0x7, RZ ;  /* 0x00000007040b7819 */ /* 0x000fd600000006ff */
[----:B-----5:R-:W-:-:S07]  /*0720*/  @P0 IADD3 R11, PT, PT, R11, -0x4000, RZ ;  /* 0xffffc0000b0b0810 */ /* 0x020fce0007ffe0ff */
.L_x_60:
[----:B------:R-:W-:-:S04]  /*0730*/  IADD3 R3, PT, PT, R31, R10, RZ ;  /* 0x0000000a1f037210 */ /* 0x000fc80007ffe0ff */
[----:B------:R-:W-:-:S04]  /*0740*/  SHF.R.U32.HI R4, RZ, 0x18, R3 ;  /* 0x00000018ff047819 */ /* 0x000fc80000011603 */
[----:B------:R-:W-:-:S05]  /*0750*/  LOP3.LUT R4, R4, 0x80, RZ, 0xc0, !PT ;  /* 0x0000008004047812 */ /* 0x000fca00078ec0ff */
[----:B------:R-:W-:Y:S02]  /*0760*/  IMAD.IADD R6, R3, 0x1, R4 ;  /* 0x0000000103067824 */ /* 0x000fe400078e0204 */
[----:B------:R-:W0:Y:S03]  /*0770*/  LDC.64 R4, c[0x0][0x3a8] ;  /* 0x0000ea00ff047b82 */ /* 0x000e260000000a00 */
[----:B------:R-:W-:-:S13]  /*0780*/  ISETP.GT.AND P0, PT, R6, 0x7f, PT ;  /* 0x0000007f0600780c */ /* 0x000fda0003f04270 */
[----:B------:R-:W-:-:S04]  /*0790*/  @P0 IADD3 R6, PT, PT, R6, -0x80, RZ ;  /* 0xffffff8006060810 */ /* 0x000fc80007ffe0ff */
[----:B------:R-:W-:-:S05]  /*07a0*/  IADD3 R3, PT, PT, R11, R6, RZ ;  /* 0x000000060b037210 */ /* 0x000fca0007ffe0ff */
[C---:B0-----:R-:W-:Y:S02]  /*07b0*/  IMAD.WIDE R6, R3.reuse, 0x4, R4 ;  /* 0x0000000403067825 */ /* 0x041fe400078e0204 */
[----:B------:R-:W0:Y:S03]  /*07c0*/  LDC.64 R4, c[0x0][0x3b0] ;  /* 0x0000ec00ff047b82 */ /* 0x000e260000000a00 */
[----:B------:R-:W2:Y:S01]  /*07d0*/  LDG.E R9, desc[UR4][R6.64] ;  /* 0x0000000406097981 */ /* 0x000ea2000c1e1900 */
[----:B------:R-:W-:Y:S01]  /*07e0*/  BSSY.RECONVERGENT B1, `(.L_x_12) ;  /* 0x0000152000017945 */ /* 0x000fe20003800200 */
[C---:B------:R-:W-:Y:S01]  /*07f0*/  ISETP.GT.AND P3, PT, R10.reuse, R29, PT ;  /* 0x0000001d0a00720c */ /* 0x040fe20003f64270 */
[----:B------:R-:W-:Y:S02]  /*0800*/  VIADD R10, R10, 0x1 ;  /* 0x000000010a0a7836 */ /* 0x000fe40000000000 */
[----:B0-----:R-:W-:Y:S01]  /*0810*/  IMAD.WIDE R4, R3, 0x4, R4 ;  /* 0x0000000403047825 */ /* 0x001fe200078e0204 */
[----:B--2---:R-:W-:-:S13]  /*0820*/  ISETP.GE.AND P0, PT, R9, 0x1, PT ;  /* 0x000000010900780c */ /* 0x004fda0003f06270 */
[----:B-----5:R-:W-:Y:S05]  /*0830*/  @!P0 BRA `(.L_x_13) ;  /* 0x0000001400308947 */ /* 0x020fea0003800000 */
[----:B------:R0:W5:Y:S01]  /*0840*/  LDG.E R8, desc[UR4][R4.64] ;  /* 0x0000000404087981 */ /* 0x000162000c1e1900 */
[----:B------:R-:W-:Y:S01]  /*0850*/  ISETP.NE.AND P0, PT, R9, 0x1, PT ;  /* 0x000000010900780c */ /* 0x000fe20003f05270 */
[----:B------:R-:W-:Y:S01]  /*0860*/  BSSY.RECONVERGENT B0, `(.L_x_14) ;  /* 0x00000dc000007945 */ /* 0x000fe20003800200 */
[----:B------:R-:W-:-:S11]  /*0870*/  MOV R7, RZ ;  /* 0x000000ff00077202 */ /* 0x000fd60000000f00 */
[----:B0-----:R-:W-:Y:S05]  /*0880*/  @!P0 BRA `(.L_x_15) ;  /* 0x0000000c00648947 */ /* 0x001fea0003800000 */
[----:B------:R-:W-:Y:S02]  /*0890*/  LOP3.LUT R7, R9, 0x7ffffffe, RZ, 0xc0, !PT ;  /* 0x7ffffffe09077812 */ /* 0x000fe400078ec0ff */
[----:B-----5:R-:W-:-:S03]  /*08a0*/  MOV R6, R8 ;  /* 0x0000000800067202 */ /* 0x020fc60000000f00 */
[----:B------:R-:W-:-:S07]  /*08b0*/  IMAD.MOV R5, RZ, RZ, -R7 ;  /* 0x000000ffff057224 */ /* 0x000fce00078e0a07 */
.L_x_46:
[----:B------:R-:W-:-:S05]  /*08c0*/  IMAD.WIDE R24, R6, 0x4, R22 ;  /* 0x0000000406187825 */ /* 0x000fca00078e0216 */
[----:B------:R-:W2:Y:S01]  /*08d0*/  LDG.E R35, desc[UR4][R24.64+-0x4] ;  /* 0xfffffc0418237981 */ /* 0x000ea2000c1e1900 */
[----:B------:R-:W-:Y:S01]  /*08e0*/  IADD3 R5, PT, PT, R5, 0x2, RZ ;  /* 0x0000000205057810 */ /* 0x000fe20007ffe0ff */
[----:B------:R-:W-:Y:S03]  /*08f0*/  BSSY.RECONVERGENT B6, `(.L_x_16) ;  /* 0x0000067000067945 */ /* 0x000fe60003800200 */
[----:B------:R-:W-:Y:S02]  /*0900*/  ISETP.NE.AND P4, PT, R5, RZ, PT ;  /* 0x000000ff0500720c */ /* 0x000fe40003f85270 */
[----:B--2---:R-:W-:-:S13]  /*0910*/  ISETP.NE.AND P0, PT, R35, R34, PT ;  /* 0x000000222300720c */ /* 0x004fda0003f05270 */
[----:B------:R-:W-:Y:S05]  /*0920*/  @!P0 BRA `(.L_x_17) ;  /* 0x00000004008c8947 */ /* 0x000fea0003800000 */
[----:B------:R-:W0:Y:S08]  /*0930*/  LDC.64 R36, c[0x0][0x388] ;  /* 0x0000e200ff247b82 */ /* 0x000e300000000a00 */
[----:B------:R-:W1:Y:S01]  /*0940*/  LDC.64 R38, c[0x0][0x380] ;  /* 0x0000e000ff267b82 */ /* 0x000e620000000a00 */
[----:B0-----:R-:W-:-:S06]  /*0950*/  IMAD.WIDE R36, R35, 0x4, R36 ;  /* 0x0000000423247825 */ /* 0x001fcc00078e0224 */
[----:B------:R-:W2:Y:S01]  /*0960*/  LDG.E R37, desc[UR4][R36.64] ;  /* 0x0000000424257981 */ /* 0x000ea2000c1e1900 */
[----:B-1----:R-:W-:-:S06]  /*0970*/  IMAD.WIDE R38, R35, 0x4, R38 ;  /* 0x0000000423267825 */ /* 0x002fcc00078e0226 */
[----:B------:R-:W3:Y:S01]  /*0980*/  LDG.E R39, desc[UR4][R38.64] ;  /* 0x0000000426277981 */ /* 0x000ee2000c1e1900 */
[----:B--2---:R-:W-:-:S05]  /*0990*/  FADD R42, -R0, R37 ;  /* 0x00000025002a7221 */ /* 0x004fca0000000100 */
[----:B------:R-:W-:Y:S01]  /*09a0*/  FSETP.GT.AND P1, PT, R42, R15, PT ;  /* 0x0000000f2a00720b */ /* 0x000fe20003f24000 */
[----:B---3--:R-:W-:-:S05]  /*09b0*/  FADD R43, -R2, R39 ;  /* 0x00000027022b7221 */ /* 0x008fca0000000100 */
[----:B------:R-:W-:-:S07]  /*09c0*/  FSETP.GT.AND P0, PT, R43, R14, PT ;  /* 0x0000000e2b00720b */ /* 0x000fce0003f04000 */
[----:B------:R-:W-:-:S05]  /*09d0*/  @P1 FADD R42, -R17, R42 ;  /* 0x0000002a112a1221 */ /* 0x000fca0000000100 */
[----:B------:R-:W-:Y:S01]  /*09e0*/  FSETP.GEU.AND P1, PT, R42, R13, PT ;  /* 0x0000000d2a00720b */ /* 0x000fe20003f2e000 */
[----:B------:R-:W-:-:S05]  /*09f0*/  @P0 FADD R43, -R16, R43 ;  /* 0x0000002b102b0221 */ /* 0x000fca0000000100 */
[----:B------:R-:W-:-:S07]  /*0a00*/  FSETP.GEU.AND P0, PT, R43, R12, PT ;  /* 0x0000000c2b00720b */ /* 0x000fce0003f0e000 */
[----:B------:R-:W-:-:S04]  /*0a10*/  @!P1 FADD R42, R17, R42 ;  /* 0x0000002a112a9221 */ /* 0x000fc80000000000 */
[----:B------:R-:W-:Y:S02]  /*0a20*/  FMUL R4, R42, R42 ;  /* 0x0000002a2a047220 */ /* 0x000fe40000400000 */
[----:B------:R-:W-:-:S04]  /*0a30*/  @!P0 FADD R43, R16, R43 ;  /* 0x0000002b102b8221 */ /* 0x000fc80000000000 */
[----:B------:R-:W-:-:S05]  /*0a40*/  FFMA R3, R43, R43, R4 ;  /* 0x0000002b2b037223 */ /* 0x000fca0000000004 */
[----:B------:R-:W-:-:S04]  /*0a50*/  FSETP.GEU.AND P0, PT, R3, 9.9999999747524270788e-07, PT ;  /* 0x358637bd0300780b */ /* 0x000fc80003f0e000 */
[----:B------:R-:W-:-:S13]  /*0a60*/  FSETP.GT.OR P0, PT, R3, R19, !P0 ;  /* 0x000000130300720b */ /* 0x000fda0004704400 */
[----:B------:R-:W-:Y:S05]  /*0a70*/  @P0 BRA `(.L_x_17) ;  /* 0x0000000400380947 */ /* 0x000fea0003800000 */
[----:B------:R-:W-:Y:S01]  /*0a80*/  IADD3 R4, PT, PT, R3, -0xd000000, RZ ;  /* 0xf300000003047810 */ /* 0x000fe20007ffe0ff */
[----:B------:R0:W1:Y:S01]  /*0a90*/  MUFU.RSQ R36, R3 ;  /* 0x0000000300247308 */ /* 0x0000620000001400 */
[----:B------:R-:W-:Y:S02]  /*0aa0*/  BSSY.RECONVERGENT B4, `(.L_x_18) ;  /* 0x000000b000047945 */ /* 0x000fe40003800200 */
[----:B------:R-:W-:-:S13]  /*0ab0*/  ISETP.GT.U32.AND P0, PT, R4, 0x727fffff, PT ;  /* 0x727fffff0400780c */ /* 0x000fda0003f04070 */
[----:B0-----:R-:W-:Y:S05]  /*0ac0*/  @!P0 BRA `(.L_x_19) ;  /* 0x0000000000108947 */ /* 0x001fea0003800000 */
[----:B------:R-:W-:-:S07]  /*0ad0*/  MOV R4, 0xaf0 ;  /* 0x00000af000047802 */ /* 0x000fce0000000f00 */
[----:B-1----:R-:W-:Y:S05]  /*0ae0*/  CALL.REL.NOINC `($__internal_1_$__cuda_sm20_sqrt_rn_f32_slowpath) ;  /* 0x0000001400c07944 */ /* 0x002fea0003c00000 */
[----:B------:R-:W-:Y:S01]  /*0af0*/  IMAD.MOV.U32 R4, RZ, RZ, R40 ;  /* 0x000000ffff047224 */ /* 0x000fe200078e0028 */
[----:B------:R-:W-:Y:S06]  /*0b00*/  BRA `(.L_x_20) ;  /* 0x0000000000107947 */ /* 0x000fec0003800000 */
.L_x_19:
[----:B-1----:R-:W-:Y:S01]  /*0b10*/  FMUL.FTZ R4, R3, R36 ;  /* 0x0000002403047220 */ /* 0x002fe20000410000 */
[----:B------:R-:W-:-:S03]  /*0b20*/  FMUL.FTZ R36, R36, 0.5 ;  /* 0x3f00000024247820 */ /* 0x000fc60000410000 */
[----:B------:R-:W-:-:S04]  /*0b30*/  FFMA R3, -R4, R4, R3 ;  /* 0x0000000404037223 */ /* 0x000fc80000000103 */
[----:B------:R-:W-:-:S07]  /*0b40*/  FFMA R4, R3, R36, R4 ;  /* 0x0000002403047223 */ /* 0x000fce0000000004 */
.L_x_20:
[----:B------:R-:W-:Y:S05]  /*0b50*/  BSYNC.RECONVERGENT B4 ;  /* 0x0000000000047941 */ /* 0x000fea0003800200 */
.L_x_18:
[----:B------:R-:W-:Y:S01]  /*0b60*/  IADD3 R3, PT, PT, R4, 0x1800000, RZ ;  /* 0x0180000004037810 */ /* 0x000fe20007ffe0ff */
[----:B------:R-:W-:Y:S03]  /*0b70*/  BSSY.RECONVERGENT B4, `(.L_x_21) ;  /* 0x000000c000047945 */ /* 0x000fe60003800200 */
[----:B------:R-:W-:-:S04]  /*0b80*/  LOP3.LUT R3, R3, 0x7f800000, RZ, 0xc0, !PT ;  /* 0x7f80000003037812 */ /* 0x000fc800078ec0ff */
[----:B------:R-:W-:-:S13]  /*0b90*/  ISETP.GT.U32.AND P0, PT, R3, 0x1ffffff, PT ;  /* 0x01ffffff0300780c */ /* 0x000fda0003f04070 */
[----:B------:R-:W-:Y:S05]  /*0ba0*/  @P0 BRA `(.L_x_22) ;  /* 0x0000000000100947 */ /* 0x000fea0003800000 */
[----:B------:R-:W-:Y:S02]  /*0bb0*/  MOV R3, R4 ;  /* 0x0000000400037202 */ /* 0x000fe40000000f00 */
[----:B------:R-:W-:-:S07]  /*0bc0*/  MOV R36, 0xbe0 ;  /* 0x00000be000247802 */ /* 0x000fce0000000f00 */
[----:B------:R-:W-:Y:S05]  /*0bd0*/  CALL.REL.NOINC `($__internal_0_$__cuda_sm20_rcp_rn_f32_slowpath) ;  /* 0x0000001000b47944 */ /* 0x000fea0003c00000 */
[----:B------:R-:W-:Y:S05]  /*0be0*/  BRA `(.L_x_23) ;  /* 0x0000000000107947 */ /* 0x000fea0003800000 */
.L_x_22:
[----:B------:R-:W0:Y:S02]  /*0bf0*/  MUFU.RCP R39, R4 ;  /* 0x0000000400277308 */ /* 0x000e240000001000 */
[----:B0-----:R-:W-:-:S04]  /*0c00*/  FFMA R3, R39, R4, -1 ;  /* 0xbf80000027037423 */ /* 0x001fc80000000004 */
[----:B------:R-:W-:-:S04]  /*0c10*/  FADD.FTZ R36, -R3, -RZ ;  /* 0x800000ff03247221 */ /* 0x000fc80000010100 */
[----:B------:R-:W-:-:S07]  /*0c20*/  FFMA R39, R39, R36, R39 ;  /* 0x0000002427277223 */ /* 0x000fce0000000027 */
.L_x_23:
[----:B------:R-:W-:Y:S05]  /*0c30*/  BSYNC.RECONVERGENT B4 ;  /* 0x0000000000047941 */ /* 0x000fea0003800200 */
.L_x_21:
[----:B------:R-:W0:Y:S02]  /*0c40*/  LDC.64 R36, c[0x0][0x3a0] ;  /* 0x0000e800ff247b82 */ /* 0x000e240000000a00 */
[----:B0-----:R-:W-:-:S05]  /*0c50*/  IMAD.WIDE R36, R35, 0x4, R36 ;  /* 0x0000000423247825 */ /* 0x001fca00078e0224 */
[----:B------:R0:W5:Y:S01]  /*0c60*/  LDG.E R3, desc[UR4][R36.64] ;  /* 0x0000000424037981 */ /* 0x000162000c1e1900 */
[----:B------:R-:W-:Y:S01]  /*0c70*/  FSETP.GEU.AND P0, PT, R4, R33, PT ;  /* 0x000000210400720b */ /* 0x000fe20003f0e000 */
[----:B------:R-:W-:Y:S01]  /*0c80*/  BSSY.RECONVERGENT B7, `(.L_x_24) ;  /* 0x000002a000077945 */ /* 0x000fe20003800200 */
[-C--:B------:R-:W-:Y:S01]  /*0c90*/  FMUL R43, R43, R39.reuse ;  /* 0x000000272b2b7220 */ /* 0x080fe20000400000 */
[----:B------:R-:W-:-:S10]  /*0ca0*/  FMUL R42, R42, R39 ;  /* 0x000000272a2a7220 */ /* 0x000fd40000400000 */
[----:B0-----:R-:W-:Y:S05]  /*0cb0*/  @P0 BRA `(.L_x_25) ;  /* 0x0000000000400947 */ /* 0x001fea0003800000 */
[----:B------:R-:W0:Y:S01]  /*0cc0*/  MUFU.RCP R36, R33 ;  /* 0x0000002100247308 */ /* 0x000e220000001000 */
[----:B------:R-:W-:Y:S07]  /*0cd0*/  BSSY.RECONVERGENT B8, `(.L_x_26) ;  /* 0x000000b000087945 */ /* 0x000fee0003800200 */
[----:B------:R-:W1:Y:S01]  /*0ce0*/  FCHK P0, R4, R33 ;  /* 0x0000002104007302 */ /* 0x000e620000000000 */
[----:B0----5:R-:W-:-:S04]  /*0cf0*/  FFMA R3, -R33, R36, 1 ;  /* 0x3f80000021037423 */ /* 0x021fc80000000124 */
[----:B------:R-:W-:-:S04]  /*0d00*/  FFMA R3, R36, R3, R36 ;  /* 0x0000000324037223 */ /* 0x000fc80000000024 */
[----:B------:R-:W-:-:S04]  /*0d10*/  FFMA R36, R3, R4, RZ ;  /* 0x0000000403247223 */ /* 0x000fc800000000ff */
[----:B------:R-:W-:-:S04]  /*0d20*/  FFMA R35, -R33, R36, R4 ;  /* 0x0000002421237223 */ /* 0x000fc80000000104 */
[----:B------:R-:W-:Y:S01]  /*0d30*/  FFMA R3, R3, R35, R36 ;  /* 0x0000002303037223 */ /* 0x000fe20000000024 */
[----:B-1----:R-:W-:Y:S06]  /*0d40*/  @!P0 BRA `(.L_x_27) ;  /* 0x00000000000c8947 */ /* 0x002fec0003800000 */
[----:B------:R-:W-:Y:S01]  /*0d50*/  IMAD.MOV.U32 R3, RZ, RZ, R33 ;  /* 0x000000ffff037224 */ /* 0x000fe200078e0021 */
[----:B------:R-:W-:-:S07]  /*0d60*/  MOV R36, 0xd80 ;  /* 0x00000d8000247802 */ /* 0x000fce0000000f00 */
[----:B------:R-:W-:Y:S05]  /*0d70*/  CALL.REL.NOINC `($__internal_2_$__cuda_sm3x_div_rn_noftz_f32_slowpath) ;  /* 0x0000001400747944 */ /* 0x000fea0003c00000 */
.L_x_27:
[----:B------:R-:W-:Y:S05]  /*0d80*/  BSYNC.RECONVERGENT B8 ;  /* 0x0000000000087941 */ /* 0x000fea0003800200 */
.L_x_26:
[----:B------:R-:W-:-:S04]  /*0d90*/  FADD R3, R3, -1 ;  /* 0xbf80000003037421 */ /* 0x000fc80000000000 */
[----:B------:R-:W-:Y:S01]  /*0da0*/  FMUL R3, R32, R3 ;  /* 0x0000000320037220 */ /* 0x000fe20000400000 */
[----:B------:R-:W-:Y:S06]  /*0db0*/  BRA `(.L_x_28) ;  /* 0x0000000000587947 */ /* 0x000fec0003800000 */
.L_x_25:
[----:B------:R-:W0:Y:S01]  /*0dc0*/  LDC.64 R36, c[0x0][0x3c0] ;  /* 0x0000f000ff247b82 */ /* 0x000e220000000a00 */
[----:B-----5:R-:W-:-:S05]  /*0dd0*/  LEA R3, R26, R3, 0x3 ;  /* 0x000000031a037211 */ /* 0x020fca00078e18ff */
[----:B0-----:R-:W-:-:S05]  /*0de0*/  IMAD.WIDE R36, R3, 0x4, R36 ;  /* 0x0000000403247825 */ /* 0x001fca00078e0224 */
[----:B------:R0:W5:Y:S01]  /*0df0*/  LDG.E R41, desc[UR4][R36.64+0x28] ;  /* 0x0000280424297981 */ /* 0x000162000c1e1900 */
[----:B------:R-:W1:Y:S01]  /*0e00*/  MUFU.RCP R3, R20 ;  /* 0x0000001400037308 */ /* 0x000e620000001000 */
[----:B------:R-:W-:Y:S01]  /*0e10*/  FADD R4, -R33, R4 ;  /* 0x0000000421047221 */ /* 0x000fe20000000100 */
[----:B------:R-:W-:Y:S06]  /*0e20*/  BSSY.RECONVERGENT B8, `(.L_x_29) ;  /* 0x000000b000087945 */ /* 0x000fec0003800200 */
[----:B------:R-:W2:Y:S01]  /*0e30*/  FCHK P0, R4, R20 ;  /* 0x0000001404007302 */ /* 0x000ea20000000000 */
[----:B-1----:R-:W-:-:S04]  /*0e40*/  FFMA R38, -R20, R3, 1 ;  /* 0x3f80000014267423 */ /* 0x002fc80000000103 */
[----:B------:R-:W-:-:S04]  /*0e50*/  FFMA R3, R3, R38, R3 ;  /* 0x0000002603037223 */ /* 0x000fc80000000003 */
[----:B------:R-:W-:-:S04]  /*0e60*/  FFMA R38, R4, R3, RZ ;  /* 0x0000000304267223 */ /* 0x000fc800000000ff */
[----:B------:R-:W-:-:S04]  /*0e70*/  FFMA R35, -R20, R38, R4 ;  /* 0x0000002614237223 */ /* 0x000fc80000000104 */
[----:B------:R-:W-:Y:S01]  /*0e80*/  FFMA R3, R3, R35, R38 ;  /* 0x0000002303037223 */ /* 0x000fe20000000026 */
[----:B0-2---:R-:W-:Y:S06]  /*0e90*/  @!P0 BRA `(.L_x_30) ;  /* 0x00000000000c8947 */ /* 0x005fec0003800000 */
[----:B------:R-:W-:Y:S02]  /*0ea0*/  MOV R3, R20 ;  /* 0x0000001400037202 */ /* 0x000fe40000000f00 */
[----:B------:R-:W-:-:S07]  /*0eb0*/  MOV R36, 0xed0 ;  /* 0x00000ed000247802 */ /* 0x000fce0000000f00 */
[----:B-----5:R-:W-:Y:S05]  /*0ec0*/  CALL.REL.NOINC `($__internal_2_$__cuda_sm3x_div_rn_noftz_f32_slowpath) ;  /* 0x0000001400207944 */ /* 0x020fea0003c00000 */
.L_x_30:
[----:B------:R-:W-:Y:S05]  /*0ed0*/  BSYNC.RECONVERGENT B8 ;  /* 0x0000000000087941 */ /* 0x000fea0003800200 */
.L_x_29:
[----:B------:R-:W-:-:S04]  /*0ee0*/  IMAD.MOV.U32 R4, RZ, RZ, 0x40000000 ;  /* 0x40000000ff047424 */ /* 0x000fc800078e00ff */
[----:B------:R-:W-:-:S04]  /*0ef0*/  FFMA R3, R3, R4, -1 ;  /* 0xbf80000003037423 */ /* 0x000fc80000000004 */
[----:B------:R-:W-:-:S04]  /*0f00*/  FADD R4, -|R3|, 1 ;  /* 0x3f80000003047421 */ /* 0x000fc80000000300 */
[----:B-----5:R-:W-:-:S07]  /*0f10*/  FMUL R3, R41, R4 ;  /* 0x0000000429037220 */ /* 0x020fce0000400000 */
.L_x_28:
[----:B------:R-:W-:Y:S05]  /*0f20*/  BSYNC.RECONVERGENT B7 ;  /* 0x0000000000077941 */ /* 0x000fea0003800200 */
.L_x_24:
[----:B------:R-:W-:-:S04]  /*0f30*/  FMUL R3, R30, R3 ;  /* 0x000000031e037220 */ /* 0x000fc80000400000 */
[-C--:B------:R-:W-:Y:S01]  /*0f40*/  FFMA R28, R43, R3.reuse, R28 ;  /* 0x000000032b1c7223 */ /* 0x080fe2000000001c */
[----:B------:R-:W-:-:S07]  /*0f50*/  FFMA R27, R42, R3, R27 ;  /* 0x000000032a1b7223 */ /* 0x000fce000000001b */
.L_x_17:
[----:B------:R-:W-:Y:S05]  /*0f60*/  BSYNC.RECONVERGENT B6 ;  /* 0x0000000000067941 */ /* 0x000fea0003800200 */
.L_x_16:
[----:B------:R-:W2:Y:S01]  /*0f70*/  LDG.E R35, desc[UR4][R24.64] ;  /* 0x0000000418237981 */ /* 0x000ea2000c1e1900 */
[----:B------:R-:W-:Y:S01]  /*0f80*/  BSSY.RECONVERGENT B6, `(.L_x_31) ;  /* 0x0000067000067945 */ /* 0x000fe20003800200 */
        /* <DEDUP_REMOVED lines=30> */
[----:B------:R-:W-:Y:S01]  /*1170*/  MOV R4, R40 ;  /* 0x0000002800047202 */ /* 0x000fe20000000f00 */
[----:B------:R-:W-:Y:S06]  /*1180*/  BRA `(.L_x_35) ;  /* 0x0000000000107947 */ /* 0x000fec0003800000 */
.L_x_34:
[----:B-1----:R-:W-:Y:S01]  /*1190*/  FMUL.FTZ R4, R3, R24 ;  /* 0x0000001803047220 */ /* 0x002fe20000410000 */
[----:B------:R-:W-:-:S03]  /*11a0*/  FMUL.FTZ R24, R24, 0.5 ;  /* 0x3f00000018187820 */ /* 0x000fc60000410000 */
[----:B------:R-:W-:-:S04]  /*11b0*/  FFMA R3, -R4, R4, R3 ;  /* 0x0000000404037223 */ /* 0x000fc80000000103 */
[----:B------:R-:W-:-:S07]  /*11c0*/  FFMA R4, R3, R24, R4 ;  /* 0x0000001803047223 */ /* 0x000fce0000000004 */
.L_x_35:
[----:B------:R-:W-:Y:S05]  /*11d0*/  BSYNC.RECONVERGENT B4 ;  /* 0x0000000000047941 */ /* 0x000fea0003800200 */
.L_x_33:
[----:B------:R-:W-:Y:S01]  /*11e0*/  VIADD R3, R4, 0x1800000 ;  /* 0x0180000004037836 */ /* 0x000fe20000000000 */
[----:B------:R-:W-:Y:S04]  /*11f0*/  BSSY.RECONVERGENT B4, `(.L_x_36) ;  /* 0x000000c000047945 */ /* 0x000fe80003800200 */
[----:B------:R-:W-:-:S04]  /*1200*/  LOP3.LUT R3, R3, 0x7f800000, RZ, 0xc0, !PT ;  /* 0x7f80000003037812 */ /* 0x000fc800078ec0ff */
[----:B------:R-:W-:-:S13]  /*1210*/  ISETP.GT.U32.AND P0, PT, R3, 0x1ffffff, PT ;  /* 0x01ffffff0300780c */ /* 0x000fda0003f04070 */
[----:B------:R-:W-:Y:S05]  /*1220*/  @P0 BRA `(.L_x_37) ;  /* 0x0000000000100947 */ /* 0x000fea0003800000 */
[----:B------:R-:W-:Y:S02]  /*1230*/  MOV R3, R4 ;  /* 0x0000000400037202 */ /* 0x000fe40000000f00 */
[----:B------:R-:W-:-:S07]  /*1240*/  MOV R36, 0x1260 ;  /* 0x0000126000247802 */ /* 0x000fce0000000f00 */
[----:B------:R-:W-:Y:S05]  /*1250*/  CALL.REL.NOINC `($__internal_0_$__cuda_sm20_rcp_rn_f32_slowpath) ;  /* 0x0000000c00147944 */ /* 0x000fea0003c00000 */
[----:B------:R-:W-:Y:S05]  /*1260*/  BRA `(.L_x_38) ;  /* 0x0000000000107947 */ /* 0x000fea0003800000 */
.L_x_37:
[----:B------:R-:W0:Y:S02]  /*1270*/  MUFU.RCP R39, R4 ;  /* 0x0000000400277308 */ /* 0x000e240000001000 */
[----:B0-----:R-:W-:-:S04]  /*1280*/  FFMA R3, R39, R4, -1 ;  /* 0xbf80000027037423 */ /* 0x001fc80000000004 */
[----:B------:R-:W-:-:S04]  /*1290*/  FADD.FTZ R24, -R3, -RZ ;  /* 0x800000ff03187221 */ /* 0x000fc80000010100 */
[----:B------:R-:W-:-:S07]  /*12a0*/  FFMA R39, R39, R24, R39 ;  /* 0x0000001827277223 */ /* 0x000fce0000000027 */
.L_x_38:
[----:B------:R-:W-:Y:S05]  /*12b0*/  BSYNC.RECONVERGENT B4 ;  /* 0x0000000000047941 */ /* 0x000fea0003800200 */
.L_x_36:
[----:B------:R-:W0:Y:S01]  /*12c0*/  LDC.64 R36, c[0x0][0x3a0] ;  /* 0x0000e800ff247b82 */ /* 0x000e220000000a00 */
[----:B------:R-:W-:Y:S01]  /*12d0*/  FSETP.GEU.AND P0, PT, R4, R33, PT ;  /* 0x000000210400720b */ /* 0x000fe20003f0e000 */
[----:B------:R-:W-:Y:S01]  /*12e0*/  BSSY.RECONVERGENT B7, `(.L_x_39) ;  /* 0x000002d000077945 */ /* 0x000fe20003800200 */
[-C--:B------:R-:W-:Y:S01]  /*12f0*/  FMUL R25, R25, R39.reuse ;  /* 0x0000002719197220 */ /* 0x080fe20000400000 */
[----:B------:R-:W-:Y:S01]  /*1300*/  FMUL R42, R42, R39 ;  /* 0x000000272a2a7220 */ /* 0x000fe20000400000 */
[----:B0-----:R-:W-:-:S09]  /*1310*/  IMAD.WIDE R38, R35, 0x4, R36 ;  /* 0x0000000423267825 */ /* 0x001fd200078e0224 */
[----:B------:R-:W-:Y:S05]  /*1320*/  @!P0 BRA `(.L_x_40) ;  /* 0x0000000000648947 */ /* 0x000fea0003800000 */
[----:B------:R-:W2:Y:S01]  /*1330*/  LDG.E R3, desc[UR4][R38.64] ;  /* 0x0000000426037981 */ /* 0x000ea2000c1e1900 */
[----:B------:R-:W0:Y:S01]  /*1340*/  LDC.64 R36, c[0x0][0x3c0] ;  /* 0x0000f000ff247b82 */ /* 0x000e220000000a00 */
[----:B------:R-:W-:-:S04]  /*1350*/  FADD R41, -R33, R4 ;  /* 0x0000000421297221 */ /* 0x000fc80000000100 */
[----:B------:R-:W-:Y:S01]  /*1360*/  FCHK P0, R41, R20 ;  /* 0x0000001429007302 */ /* 0x000fe20000000000 */
[----:B--2---:R-:W-:-:S05]  /*1370*/  LEA R3, R26, R3, 0x3 ;  /* 0x000000031a037211 */ /* 0x004fca00078e18ff */
[----:B0-----:R-:W-:-:S05]  /*1380*/  IMAD.WIDE R36, R3, 0x4, R36 ;  /* 0x0000000403247825 */ /* 0x001fca00078e0224 */
[----:B------:R0:W5:Y:S01]  /*1390*/  LDG.E R24, desc[UR4][R36.64+0x28] ;  /* 0x0000280424187981 */ /* 0x000162000c1e1900 */
[----:B------:R-:W1:Y:S01]  /*13a0*/  MUFU.RCP R3, R20 ;  /* 0x0000001400037308 */ /* 0x000e620000001000 */
[----:B------:R-:W-:Y:S01]  /*13b0*/  BSSY.RECONVERGENT B8, `(.L_x_41) ;  /* 0x000000b000087945 */ /* 0x000fe20003800200 */
[----:B-1----:R-:W-:-:S04]  /*13c0*/  FFMA R40, -R20, R3, 1 ;  /* 0x3f80000014287423 */ /* 0x002fc80000000103 */
[----:B------:R-:W-:-:S04]  /*13d0*/  FFMA R3, R3, R40, R3 ;  /* 0x0000002803037223 */ /* 0x000fc80000000003 */
[----:B------:R-:W-:-:S04]  /*13e0*/  FFMA R4, R3, R41, RZ ;  /* 0x0000002903047223 */ /* 0x000fc800000000ff */
[----:B------:R-:W-:-:S04]  /*13f0*/  FFMA R35, -R20, R4, R41 ;  /* 0x0000000414237223 */ /* 0x000fc80000000129 */
[----:B------:R-:W-:Y:S01]  /*1400*/  FFMA R3, R3, R35, R4 ;  /* 0x0000002303037223 */ /* 0x000fe20000000004 */
[----:B0-----:R-:W-:Y:S06]  /*1410*/  @!P0 BRA `(.L_x_42) ;  /* 0x0000000000108947 */ /* 0x001fec0003800000 */
[----:B------:R-:W-:Y:S01]  /*1420*/  IMAD.MOV.U32 R4, RZ, RZ, R41 ;  /* 0x000000ffff047224 */ /* 0x000fe200078e0029 */
[----:B------:R-:W-:Y:S02]  /*1430*/  MOV R3, R20 ;  /* 0x0000001400037202 */ /* 0x000fe40000000f00 */
[----:B------:R-:W-:-:S07]  /*1440*/  MOV R36, 0x1460 ;  /* 0x0000146000247802 */ /* 0x000fce0000000f00 */
[----:B-----5:R-:W-:Y:S05]  /*1450*/  CALL.REL.NOINC `($__internal_2_$__cuda_sm3x_div_rn_noftz_f32_slowpath) ;  /* 0x0000000c00bc7944 */ /* 0x020fea0003c00000 */
.L_x_42:
[----:B------:R-:W-:Y:S05]  /*1460*/  BSYNC.RECONVERGENT B8 ;  /* 0x0000000000087941 */ /* 0x000fea0003800200 */
.L_x_41:
[----:B------:R-:W-:-:S05]  /*1470*/  HFMA2 R4, -RZ, RZ, 2, 0 ;  /* 0x40000000ff047431 */ /* 0x000fca00000001ff */
[----:B------:R-:W-:-:S04]  /*1480*/  FFMA R3, R3, R4, -1 ;  /* 0xbf80000003037423 */ /* 0x000fc80000000004 */
[----:B------:R-:W-:-:S04]  /*1490*/  FADD R3, -|R3|, 1 ;  /* 0x3f80000003037421 */ /* 0x000fc80000000300 */
[----:B-----5:R-:W-:Y:S01]  /*14a0*/  FMUL R3, R24, R3 ;  /* 0x0000000318037220 */ /* 0x020fe20000400000 */
[----:B------:R-:W-:Y:S06]  /*14b0*/  BRA `(.L_x_43) ;  /* 0x00000000003c7947 */ /* 0x000fec0003800000 */
.L_x_40:
[----:B------:R-:W0:Y:S01]  /*14c0*/  MUFU.RCP R24, R33 ;  /* 0x0000002100187308 */ /* 0x000e220000001000 */
[----:B------:R-:W-:Y:S07]  /*14d0*/  BSSY.RECONVERGENT B8, `(.L_x_44) ;  /* 0x000000b000087945 */ /* 0x000fee0003800200 */
[----:B------:R-:W1:Y:S01]  /*14e0*/  FCHK P0, R4, R33 ;  /* 0x0000002104007302 */ /* 0x000e620000000000 */
[----:B0-----:R-:W-:-:S04]  /*14f0*/  FFMA R3, -R33, R24, 1 ;  /* 0x3f80000021037423 */ /* 0x001fc80000000118 */
        /* <DEDUP_REMOVED lines=8> */
.L_x_45:
[----:B------:R-:W-:Y:S05]  /*1580*/  BSYNC.RECONVERGENT B8 ;  /* 0x0000000000087941 */ /* 0x000fea0003800200 */
.L_x_44:
[----:B------:R-:W-:-:S04]  /*1590*/  FADD R3, R3, -1 ;  /* 0xbf80000003037421 */ /* 0x000fc80000000000 */
[----:B------:R-:W-:-:S07]  /*15a0*/  FMUL R3, R32, R3 ;  /* 0x0000000320037220 */ /* 0x000fce0000400000 */
.L_x_43:
[----:B------:R-:W-:Y:S05]  /*15b0*/  BSYNC.RECONVERGENT B7 ;  /* 0x0000000000077941 */ /* 0x000fea0003800200 */
.L_x_39:
[----:B------:R-:W-:-:S04]  /*15c0*/  FMUL R3, R30, R3 ;  /* 0x000000031e037220 */ /* 0x000fc80000400000 */
[-C--:B------:R-:W-:Y:S01]  /*15d0*/  FFMA R28, R25, R3.reuse, R28 ;  /* 0x00000003191c7223 */ /* 0x080fe2000000001c */
[----:B------:R-:W-:-:S07]  /*15e0*/  FFMA R27, R42, R3, R27 ;  /* 0x000000032a1b7223 */ /* 0x000fce000000001b */
.L_x_32:
[----:B------:R-:W-:Y:S05]  /*15f0*/  BSYNC.RECONVERGENT B6 ;  /* 0x0000000000067941 */ /* 0x000fea0003800200 */
.L_x_31:
[----:B------:R-:W-:Y:S01]  /*1600*/  IADD3 R6, PT, PT, R6, 0x2, RZ ;  /* 0x0000000206067810 */ /* 0x000fe20007ffe0ff */
[----:B------:R-:W-:Y:S06]  /*1610*/  @P4 BRA `(.L_x_46) ;  /* 0xfffffff000a84947 */ /* 0x000fec000383ffff */
.L_x_15:
[----:B------:R-:W-:Y:S05]  /*1620*/  BSYNC.RECONVERGENT B0 ;  /* 0x0000000000007941 */ /* 0x000fea0003800200 */
.L_x_14:
[----:B------:R-:W-:-:S04]  /*1630*/  LOP3.LUT R9, R9, 0x1, RZ, 0xc0, !PT ;  /* 0x0000000109097812 */ /* 0x000fc800078ec0ff */
[----:B------:R-:W-:-:S13]  /*1640*/  ISETP.NE.U32.AND P0, PT, R9, 0x1, PT ;  /* 0x000000010900780c */ /* 0x000fda0003f05070 */
[----:B------:R-:W-:Y:S05]  /*1650*/  @P0 BRA `(.L_x_13) ;  /* 0x0000000400a80947 */ /* 0x000fea0003800000 */
[----:B------:R-:W0:Y:S01]  /*1660*/  LDC.64 R4, c[0x0][0x3b8] ;  /* 0x0000ee00ff047b82 */ /* 0x000e220000000a00 */
[----:B-----5:R-:W-:-:S05]  /*1670*/  IADD3 R7, PT, PT, R8, R7, RZ ;  /* 0x0000000708077210 */ /* 0x020fca0007ffe0ff */
[----:B0-----:R-:W-:-:S06]  /*1680*/  IMAD.WIDE R4, R7, 0x4, R4 ;  /* 0x0000000407047825 */ /* 0x001fcc00078e0204 */
[----:B------:R-:W2:Y:S02]  /*1690*/  LDG.E R5, desc[UR4][R4.64] ;  /* 0x0000000404057981 */ /* 0x000ea4000c1e1900 */
        /* <DEDUP_REMOVED lines=23> */
[----:B------:R-:W-:Y:S01]  /*1810*/  VIADD R4, R3, 0xf3000000 ;  /* 0xf300000003047836 */ /* 0x000fe20000000000 */
[----:B------:R0:W1:Y:S01]  /*1820*/  MUFU.RSQ R8, R3 ;  /* 0x0000000300087308 */ /* 0x0000620000001400 */
[----:B------:R-:W-:Y:S03]  /*1830*/  BSSY.RECONVERGENT B0, `(.L_x_47) ;  /* 0x000000b000007945 */ /* 0x000fe60003800200 */
[----:B------:R-:W-:-:S13]  /*1840*/  ISETP.GT.U32.AND P0, PT, R4, 0x727fffff, PT ;  /* 0x727fffff0400780c */ /* 0x000fda0003f04070 */
[----:B01----:R-:W-:Y:S05]  /*1850*/  @!P0 BRA `(.L_x_48) ;  /* 0x0000000000108947 */ /* 0x003fea0003800000 */
[----:B------:R-:W-:-:S07]  /*1860*/  MOV R4, 0x1880 ;  /* 0x0000188000047802 */ /* 0x000fce0000000f00 */
[----:B------:R-:W-:Y:S05]  /*1870*/  CALL.REL.NOINC `($__internal_1_$__cuda_sm20_sqrt_rn_f32_slowpath) ;  /* 0x00000008005c7944 */ /* 0x000fea0003c00000 */
[----:B------:R-:W-:Y:S01]  /*1880*/  MOV R4, R40 ;  /* 0x0000002800047202 */ /* 0x000fe20000000f00 */
[----:B------:R-:W-:Y:S06]  /*1890*/  BRA `(.L_x_49) ;  /* 0x0000000000107947 */ /* 0x000fec0003800000 */
.L_x_48:
[----:B------:R-:W-:Y:S01]  /*18a0*/  FMUL.FTZ R4, R3, R8 ;  /* 0x0000000803047220 */ /* 0x000fe20000410000 */
[----:B------:R-:W-:-:S03]  /*18b0*/  FMUL.FTZ R8, R8, 0.5 ;  /* 0x3f00000008087820 */ /* 0x000fc60000410000 */
[----:B------:R-:W-:-:S04]  /*18c0*/  FFMA R3, -R4, R4, R3 ;  /* 0x0000000404037223 */ /* 0x000fc80000000103 */
[----:B------:R-:W-:-:S07]  /*18d0*/  FFMA R4, R3, R8, R4 ;  /* 0x0000000803047223 */ /* 0x000fce0000000004 */
.L_x_49:
[----:B------:R-:W-:Y:S05]  /*18e0*/  BSYNC.RECONVERGENT B0 ;  /* 0x0000000000007941 */ /* 0x000fea0003800200 */
.L_x_47:
[----:B------:R-:W-:Y:S01]  /*18f0*/  IADD3 R3, PT, PT, R4, 0x1800000, RZ ;  /* 0x0180000004037810 */ /* 0x000fe20007ffe0ff */
[----:B------:R-:W-:Y:S03]  /*1900*/  BSSY.RECONVERGENT B0, `(.L_x_50) ;  /* 0x000000c000007945 */ /* 0x000fe60003800200 */
[----:B------:R-:W-:-:S04]  /*1910*/  LOP3.LUT R3, R3, 0x7f800000, RZ, 0xc0, !PT ;  /* 0x7f80000003037812 */ /* 0x000fc800078ec0ff */
[----:B------:R-:W-:-:S13]  /*1920*/  ISETP.GT.U32.AND P0, PT, R3, 0x1ffffff, PT ;  /* 0x01ffffff0300780c */ /* 0x000fda0003f04070 */
[----:B------:R-:W-:Y:S05]  /*1930*/  @P0 BRA `(.L_x_51) ;  /* 0x0000000000100947 */ /* 0x000fea0003800000 */
[----:B------:R-:W-:Y:S01]  /*1940*/  IMAD.MOV.U32 R3, RZ, RZ, R4 ;  /* 0x000000ffff037224 */ /* 0x000fe200078e0004 */
[----:B------:R-:W-:-:S07]  /*1950*/  MOV R36, 0x1970 ;  /* 0x0000197000247802 */ /* 0x000fce0000000f00 */
[----:B------:R-:W-:Y:S05]  /*1960*/  CALL.REL.NOINC `($__internal_0_$__cuda_sm20_rcp_rn_f32_slowpath) ;  /* 0x0000000400507944 */ /* 0x000fea0003c00000 */
[----:B------:R-:W-:Y:S05]  /*1970*/  BRA `(.L_x_52) ;  /* 0x0000000000107947 */ /* 0x000fea0003800000 */
.L_x_51:
[----:B------:R-:W0:Y:S02]  /*1980*/  MUFU.RCP R39, R4 ;  /* 0x0000000400277308 */ /* 0x000e240000001000 */
[----:B0-----:R-:W-:-:S04]  /*1990*/  FFMA R3, R39, R4, -1 ;  /* 0xbf80000027037423 */ /* 0x001fc80000000004 */
[----:B------:R-:W-:-:S04]  /*19a0*/  FADD.FTZ R8, -R3, -RZ ;  /* 0x800000ff03087221 */ /* 0x000fc80000010100 */
[----:B------:R-:W-:-:S07]  /*19b0*/  FFMA R39, R39, R8, R39 ;  /* 0x0000000827277223 */ /* 0x000fce0000000027 */
.L_x_52:
[----:B------:R-:W-:Y:S05]  /*19c0*/  BSYNC.RECONVERGENT B0 ;  /* 0x0000000000007941 */ /* 0x000fea0003800200 */
.L_x_50:
        /* <DEDUP_REMOVED lines=22> */
[----:B------:R-:W-:Y:S01]  /*1b30*/  MOV R4, R35 ;  /* 0x0000002300047202 */ /* 0x000fe20000000f00 */
[----:B------:R-:W-:Y:S01]  /*1b40*/  IMAD.MOV.U32 R3, RZ, RZ, R20 ;  /* 0x000000ffff037224 */ /* 0x000fe200078e0014 */
[----:B------:R-:W-:-:S07]  /*1b50*/  MOV R36, 0x1b70 ;  /* 0x00001b7000247802 */ /* 0x000fce0000000f00 */
[----:B-----5:R-:W-:Y:S05]  /*1b60*/  CALL.REL.NOINC `($__internal_2_$__cuda_sm3x_div_rn_noftz_f32_slowpath) ;  /* 0x0000000400f87944 */ /* 0x020fea0003c00000 */
.L_x_56:
[----:B------:R-:W-:Y:S05]  /*1b70*/  BSYNC.RECONVERGENT B6 ;  /* 0x0000000000067941 */ /* 0x000fea0003800200 */
.L_x_55:
[----:B------:R-:W-:-:S05]  /*1b80*/  HFMA2 R4, -RZ, RZ, 2, 0 ;  /* 0x40000000ff047431 */ /* 0x000fca00000001ff */
[----:B------:R-:W-:-:S04]  /*1b90*/  FFMA R3, R3, R4, -1 ;  /* 0xbf80000003037423 */ /* 0x000fc80000000004 */
[----:B------:R-:W-:-:S04]  /*1ba0*/  FADD R4, -|R3|, 1 ;  /* 0x3f80000003047421 */ /* 0x000fc80000000300 */
[----:B-----5:R-:W-:Y:S01]  /*1bb0*/  FMUL R5, R5, R4 ;  /* 0x0000000405057220 */ /* 0x020fe20000400000 */
[----:B------:R-:W-:Y:S06]  /*1bc0*/  BRA `(.L_x_57) ;  /* 0x00000000003c7947 */ /* 0x000fec0003800000 */
.L_x_54:
        /* <DEDUP_REMOVED lines=9> */
[----:B------:R-:W-:Y:S02]  /*1c60*/  MOV R3, R33 ;  /* 0x0000002100037202 */ /* 0x000fe40000000f00 */
[----:B------:R-:W-:-:S07]  /*1c70*/  MOV R36, 0x1c90 ;  /* 0x00001c9000247802 */ /* 0x000fce0000000f00 */
[----:B------:R-:W-:Y:S05]  /*1c80*/  CALL.REL.NOINC `($__internal_2_$__cuda_sm3x_div_rn_noftz_f32_slowpath) ;  /* 0x0000000400b07944 */ /* 0x000fea0003c00000 */
.L_x_59:
[----:B------:R-:W-:Y:S05]  /*1c90*/  BSYNC.RECONVERGENT B6 ;  /* 0x0000000000067941 */ /* 0x000fea0003800200 */
.L_x_58:
[----:B------:R-:W-:-:S04]  /*1ca0*/  FADD R3, R3, -1 ;  /* 0xbf80000003037421 */ /* 0x000fc80000000000 */
[----:B------:R-:W-:-:S07]  /*1cb0*/  FMUL R5, R32, R3 ;  /* 0x0000000320057220 */ /* 0x000fce0000400000 */
.L_x_57:
[----:B------:R-:W-:Y:S05]  /*1cc0*/  BSYNC.RECONVERGENT B0 ;  /* 0x0000000000007941 */ /* 0x000fea0003800200 */
.L_x_53:
[----:B------:R-:W-:-:S04]  /*1cd0*/  FMUL R5, R30, R5 ;  /* 0x000000051e057220 */ /* 0x000fc80000400000 */
[-C--:B------:R-:W-:Y:S01]  /*1ce0*/  FFMA R28, R7, R5.reuse, R28 ;  /* 0x00000005071c7223 */ /* 0x080fe2000000001c */
[----:B------:R-:W-:-:S07]  /*1cf0*/  FFMA R27, R6, R5, R27 ;  /* 0x00000005061b7223 */ /* 0x000fce000000001b */
.L_x_13:
[----:B------:R-:W-:Y:S05]  /*1d00*/  BSYNC.RECONVERGENT B1 ;  /* 0x0000000000017941 */ /* 0x000fea0003800200 */
.L_x_12:
[----:B------:R-:W-:Y:S05]  /*1d10*/  @!P3 BRA `(.L_x_60) ;  /* 0xffffffe80084b947 */ /* 0x000fea000383ffff */
[----:B------:R-:W-:Y:S05]  /*1d20*/  BSYNC.RECONVERGENT B2 ;  /* 0x0000000000027941 */ /* 0x000fea0003800200 */
.L_x_11:
[----:B------:R-:W-:Y:S05]  /*1d30*/  @!P2 BRA `(.L_x_61) ;  /* 0xffffffe80050a947 */ /* 0x000fea000383ffff */
.L_x_10:
[----:B------:R-:W-:Y:S05]  /*1d40*/  BSYNC.RECONVERGENT B3 ;  /* 0x0000000000037941 */ /* 0x000fea0003800200 */
.L_x_9:
[----:B------:R-:W0:Y:S08]  /*1d50*/  LDC.64 R2, c[0x0][0x390] ;  /* 0x0000e400ff027b82 */ /* 0x000e300000000a00 */
[----:B------:R-:W1:Y:S08]  /*1d60*/  LDC.64 R6, c[0x0][0x3c0] ;  /* 0x0000f000ff067b82 */ /* 0x000e700000000a00 */
[----:B------:R-:W2:Y:S01]  /*1d70*/  LDC.64 R4, c[0x0][0x398] ;  /* 0x0000e600ff047b82 */ /* 0x000ea20000000a00 */
[----:B0-----:R-:W-:-:S05]  /*1d80*/  IMAD.WIDE R2, R34, 0x4, R2 ;  /* 0x0000000422027825 */ /* 0x001fca00078e0202 */
[----:B------:R-:W3:Y:S04]  /*1d90*/  LDG.E R0, desc[UR4][R2.64] ;  /* 0x0000000402007981 */ /* 0x000ee8000c1e1900 */
[----:B-1----:R-:W3:Y:S01]  /*1da0*/  LDG.E R9, desc[UR4][R6.64+0x10] ;  /* 0x0000100406097981 */ /* 0x002ee2000c1e1900 */
[----:B--2---:R-:W-:-:S04]  /*1db0*/  IMAD.WIDE R34, R34, 0x4, R4 ;  /* 0x0000000422227825 */ /* 0x004fc800078e0204 */
[----:B---3--:R-:W-:-:S05]  /*1dc0*/  FFMA R9, R9, R28, R0 ;  /* 0x0000001c09097223 */ /* 0x008fca0000000000 */
[----:B------:R-:W-:Y:S04]  /*1dd0*/  STG.E desc[UR4][R2.64], R9 ;  /* 0x0000000902007986 */ /* 0x000fe8000c101904 */
[----:B------:R-:W2:Y:S04]  /*1de0*/  LDG.E R0, desc[UR4][R6.64+0x10] ;  /* 0x0000100406007981 */ /* 0x000ea8000c1e1900 */
[----:B------:R-:W2:Y:S02]  /*1df0*/  LDG.E R5, desc[UR4][R34.64] ;  /* 0x0000000422057981 */ /* 0x000ea4000c1e1900 */
[----:B--2---:R-:W-:-:S05]  /*1e00*/  FFMA R5, R0, R27, R5 ;  /* 0x0000001b00057223 */ /* 0x004fca0000000005 */
[----:B------:R-:W-:Y:S04]  /*1e10*/  STG.E desc[UR4][R34.64], R5 ;  /* 0x0000000522007986 */ /* 0x000fe8000c101904 */
[----:B------:R-:W2:Y:S04]  /*1e20*/  LDG.E R0, desc[UR4][R6.64+0x14] ;  /* 0x0000140406007981 */ /* 0x000ea8000c1e1900 */
[----:B------:R-:W2:Y:S02]  /*1e30*/  LDG.E R11, desc[UR4][R2.64] ;  /* 0x00000004020b7981 */ /* 0x000ea4000c1e1900 */
[----:B--2---:R-:W-:-:S05]  /*1e40*/  FMUL R11, R0, R11 ;  /* 0x0000000b000b7220 */ /* 0x004fca0000400000 */
[----:B------:R-:W-:Y:S04]  /*1e50*/  STG.E desc[UR4][R2.64], R11 ;  /* 0x0000000b02007986 */ /* 0x000fe8000c101904 */
[----:B------:R-:W2:Y:S04]  /*1e60*/  LDG.E R0, desc[UR4][R6.64+0x14] ;  /* 0x0000140406007981 */ /* 0x000ea8000c1e1900 */
[----:B------:R-:W2:Y:S02]  /*1e70*/  LDG.E R13, desc[UR4][R34.64] ;  /* 0x00000004220d7981 */ /* 0x000ea4000c1e1900 */
[----:B--2---:R-:W-:-:S05]  /*1e80*/  FMUL R13, R0, R13 ;  /* 0x0000000d000d7220 */ /* 0x004fca0000400000 */
[----:B------:R-:W-:Y:S01]  /*1e90*/  STG.E desc[UR4][R34.64], R13 ;  /* 0x0000000d22007986 */ /* 0x000fe2000c101904 */
[----:B------:R-:W-:Y:S05]  /*1ea0*/  EXIT ;  /* 0x000000000000794d */ /* 0x000fea0003800000 */
        .weak           $__internal_0_$__cuda_sm20_rcp_rn_f32_slowpath
        .type           $__internal_0_$__cuda_sm20_rcp_rn_f32_slowpath,@function
        .size           $__internal_0_$__cuda_sm20_rcp_rn_f32_slowpath,($__internal_1_$__cuda_sm20_sqrt_rn_f32_slowpath - $__internal_0_$__cuda_sm20_rcp_rn_f32_slowpath)
$__internal_0_$__cuda_sm20_rcp_rn_f32_slowpath:
[----:B------:R-:W-:Y:S01]  /*1eb0*/  IMAD.SHL.U32 R38, R3, 0x2, RZ ;  /* 0x0000000203267824 */ /* 0x000fe200078e00ff */
[----:B------:R-:W-:Y:S04]  /*1ec0*/  BSSY.RECONVERGENT B5, `(.L_x_62) ;  /* 0x0000030000057945 */ /* 0x000fe80003800200 */
[----:B------:R-:W-:-:S04]  /*1ed0*/  SHF.R.U32.HI R38, RZ, 0x18, R38 ;  /* 0x00000018ff267819 */ /* 0x000fc80000011626 */
[----:B------:R-:W-:-:S13]  /*1ee0*/  ISETP.NE.U32.AND P0, PT, R38, RZ, PT ;  /* 0x000000ff2600720c */ /* 0x000fda0003f05070 */
[----:B------:R-:W-:Y:S05]  /*1ef0*/  @P0 BRA `(.L_x_63) ;  /* 0x0000000000280947 */ /* 0x000fea0003800000 */
[----:B------:R-:W-:-:S04]  /*1f00*/  SHF.L.U32 R37, R3, 0x1, RZ ;  /* 0x0000000103257819 */ /* 0x000fc800000006ff */
[----:B------:R-:W-:-:S13]  /*1f10*/  ISETP.NE.AND P0, PT, R37, RZ, PT ;  /* 0x000000ff2500720c */ /* 0x000fda0003f05270 */
[----:B------:R-:W-:Y:S01]  /*1f20*/  @P0 FFMA R38, R3, 1.84467440737095516160e+19, RZ ;  /* 0x5f80000003260823 */ /* 0x000fe200000000ff */
[----:B------:R-:W-:Y:S08]  /*1f30*/  @!P0 MUFU.RCP R39, R3 ;  /* 0x0000000300278308 */ /* 0x000ff00000001000 */
[----:B------:R-:W0:Y:S02]  /*1f40*/  @P0 MUFU.RCP R37, R38 ;  /* 0x0000002600250308 */ /* 0x000e240000001000 */
[----:B0-----:R-:W-:-:S04]  /*1f50*/  @P0 FFMA R40, R38, R37, -1 ;  /* 0xbf80000026280423 */ /* 0x001fc80000000025 */
[----:B------:R-:W-:-:S04]  /*1f60*/  @P0 FADD.FTZ R40, -R40, -RZ ;  /* 0x800000ff28280221 */ /* 0x000fc80000010100 */
[----:B------:R-:W-:-:S04]  /*1f70*/  @P0 FFMA R40, R37, R40, R37 ;  /* 0x0000002825280223 */ /* 0x000fc80000000025 */
[----:B------:R-:W-:Y:S01]  /*1f80*/  @P0 FFMA R39, R40, 1.84467440737095516160e+19, RZ ;  /* 0x5f80000028270823 */ /* 0x000fe200000000ff */
[----:B------:R-:W-:Y:S06]  /*1f90*/  BRA `(.L_x_64) ;  /* 0x0000000000887947 */ /* 0x000fec0003800000 */
.L_x_63:
[----:B------:R-:W-:-:S04]  /*1fa0*/  IADD3 R37, PT, PT, R38, -0xfd, RZ ;  /* 0xffffff0326257810 */ /* 0x000fc80007ffe0ff */
[----:B------:R-:W-:-:S13]  /*1fb0*/  ISETP.GT.U32.AND P0, PT, R37, 0x1, PT ;  /* 0x000000012500780c */ /* 0x000fda0003f04070 */
[----:B------:R-:W-:Y:S05]  /*1fc0*/  @P0 BRA `(.L_x_65) ;  /* 0x0000000000780947 */ /* 0x000fea0003800000 */
[----:B------:R-:W-:Y:S01]  /*1fd0*/  LOP3.LUT R45, R3, 0x7fffff, RZ, 0xc0, !PT ;  /* 0x007fffff032d7812 */ /* 0x000fe200078ec0ff */
[----:B------:R-:W-:-:S03]  /*1fe0*/  HFMA2 R44, -RZ, RZ, 0, 1.78813934326171875e-07 ;  /* 0x00000003ff2c7431 */ /* 0x000fc600000001ff */
[----:B------:R-:W-:-:S04]  /*1ff0*/  LOP3.LUT R45, R45, 0x3f800000, RZ, 0xfc, !PT ;  /* 0x3f8000002d2d7812 */ /* 0x000fc800078efcff */
[----:B------:R-:W0:Y:S02]  /*2000*/  MUFU.RCP R39, R45 ;  /* 0x0000002d00277308 */ /* 0x000e240000001000 */
[----:B0-----:R-:W-:-:S04]  /*2010*/  FFMA R40, R45, R39, -1 ;  /* 0xbf8000002d287423 */ /* 0x001fc80000000027 */
[----:B------:R-:W-:-:S04]  /*2020*/  FADD.FTZ R40, -R40, -RZ ;  /* 0x800000ff28287221 */ /* 0x000fc80000010100 */
[CCC-:B------:R-:W-:Y:S01]  /*2030*/  FFMA.RM R41, R39.reuse, R40.reuse, R39.reuse ;  /* 0x0000002827297223 */ /* 0x1c0fe20000004027 */
[----:B------:R-:W-:Y:S01]  /*2040*/  FFMA.RP R40, R39, R40, R39 ;  /* 0x0000002827287223 */ /* 0x000fe20000008027 */
[----:B------:R-:W-:-:S04]  /*2050*/  SHF.L.U32 R39, R44, R37, RZ ;  /* 0x000000252c277219 */ /* 0x000fc800000006ff */
[C---:B------:R-:W-:Y:S02]  /*2060*/  FSETP.NEU.FTZ.AND P0, PT, R41.reuse, R40, PT ;  /* 0x000000282900720b */ /* 0x040fe40003f1d000 */
[----:B------:R-:W-:-:S04]  /*2070*/  LOP3.LUT R40, R41, 0x7fffff, RZ, 0xc0, !PT ;  /* 0x007fffff29287812 */ /* 0x000fc800078ec0ff */
[----:B------:R-:W-:-:S04]  /*2080*/  LOP3.LUT R40, R40, 0x800000, RZ, 0xfc, !PT ;  /* 0x0080000028287812 */ /* 0x000fc800078efcff */
[----:B------:R-:W-:Y:S02]  /*2090*/  LOP3.LUT R44, R39, R40, RZ, 0xc0, !PT ;  /* 0x00000028272c7212 */ /* 0x000fe400078ec0ff */
[----:B------:R-:W-:Y:S02]  /*20a0*/  SEL R39, RZ, 0xffffffff, !P0 ;  /* 0xffffffffff277807 */ /* 0x000fe40004000000 */
[----:B------:R-:W-:-:S03]  /*20b0*/  SHF.R.U32.HI R44, RZ, R37, R44 ;  /* 0x00000025ff2c7219 */ /* 0x000fc6000001162c */
[----:B------:R-:W-:Y:S01]  /*20c0*/  IMAD.MOV R39, RZ, RZ, -R39 ;  /* 0x000000ffff277224 */ /* 0x000fe200078e0a27 */
[C---:B------:R-:W-:Y:S02]  /*20d0*/  LOP3.LUT P0, RZ, R44.reuse, 0x1, RZ, 0xc0, !PT ;  /* 0x000000012cff7812 */ /* 0x040fe4000780c0ff */
[----:B------:R-:W-:Y:S02]  /*20e0*/  LOP3.LUT P5, RZ, R44, 0x2, RZ, 0xc0, !PT ;  /* 0x000000022cff7812 */ /* 0x000fe400078ac0ff */
[----:B------:R-:W-:-:S04]  /*20f0*/  LOP3.LUT P1, RZ, R39, R37, R40, 0xf8, !PT ;  /* 0x0000002527ff7212 */ /* 0x000fc8000782f828 */
[----:B------:R-:W-:Y:S02]  /*2100*/  PLOP3.LUT P0, PT, P0, P1, P5, 0xe0, 0x0 ;  /* 0x000000000000781c */ /* 0x000fe40000703c50 */
[----:B------:R-:W-:Y:S02]  /*2110*/  LOP3.LUT P1, RZ, R3, 0x7fffff, RZ, 0xc0, !PT ;  /* 0x007fffff03ff7812 */ /* 0x000fe4000782c0ff */
[----:B------:R-:W-:-:S04]  /*2120*/  SEL R37, RZ, 0x1, !P0 ;  /* 0x00000001ff257807 */ /* 0x000fc80004000000 */
[----:B------:R-:W-:-:S04]  /*2130*/  IADD3 R37, PT, PT, -R37, RZ, RZ ;  /* 0x000000ff25257210 */ /* 0x000fc80007ffe1ff */
[----:B------:R-:W-:Y:S02]  /*2140*/  ISETP.GE.AND P0, PT, R37, RZ, PT ;  /* 0x000000ff2500720c */ /* 0x000fe40003f06270 */
[----:B------:R-:W-:-:S04]  /*2150*/  IADD3 R37, PT, PT, R38, -0xfc, RZ ;  /* 0xffffff0426257810 */ /* 0x000fc80007ffe0ff */
[----:B------:R-:W-:-:S07]  /*2160*/  SHF.R.U32.HI R40, RZ, R37, R40 ;  /* 0x00000025ff287219 */ /* 0x000fce0000011628 */
[----:B------:R-:W-:-:S05]  /*2170*/  @!P0 IADD3 R40, PT, PT, R40, 0x1, RZ ;  /* 0x0000000128288810 */ /* 0x000fca0007ffe0ff */
[----:B------:R-:W-:-:S05]  /*2180*/  @!P1 IMAD.SHL.U32 R40, R40, 0x2, RZ ;  /* 0x0000000228289824 */ /* 0x000fca00078e00ff */
[----:B------:R-:W-:Y:S01]  /*2190*/  LOP3.LUT R39, R40, 0x80000000, R3, 0xf8, !PT ;  /* 0x8000000028277812 */ /* 0x000fe200078ef803 */
[----:B------:R-:W-:Y:S06]  /*21a0*/  BRA `(.L_x_64) ;  /* 0x0000000000047947 */ /* 0x000fec0003800000 */
.L_x_65:
[----:B------:R0:W1:Y:S02]  /*21b0*/  MUFU.RCP R39, R3 ;  /* 0x0000000300277308 */ /* 0x0000640000001000 */
.L_x_64:
[----:B------:R-:W-:Y:S05]  /*21c0*/  BSYNC.RECONVERGENT B5 ;  /* 0x0000000000057941 */ /* 0x000fea0003800200 */
.L_x_62:
[----:B------:R-:W-:-:S04]  /*21d0*/  MOV R37, 0x0 ;  /* 0x0000000000257802 */ /* 0x000fc80000000f00 */
[----:B01----:R-:W-:Y:S05]  /*21e0*/  RET.REL.NODEC R36 `(_Z21compute_forces_kernelPfS_S_S_PiS0_S0_S0_P9SimParamsffi) ;  /* 0xffffffdc24847950 */ /* 0x003fea0003c3ffff */
        .weak           $__internal_1_$__cuda_sm20_sqrt_rn_f32_slowpath
        .type           $__internal_1_$__cuda_sm20_sqrt_rn_f32_slowpath,@function
        .size           $__internal_1_$__cuda_sm20_sqrt_rn_f32_slowpath,($__internal_2_$__cuda_sm3x_div_rn_noftz_f32_slowpath - $__internal_1_$__cuda_sm20_sqrt_rn_f32_slowpath)
$__internal_1_$__cuda_sm20_sqrt_rn_f32_slowpath:
[----:B------:R-:W-:-:S13]  /*21f0*/  LOP3.LUT P0, RZ, R3, 0x7fffffff, RZ, 0xc0, !PT ;  /* 0x7fffffff03ff7812 */ /* 0x000fda000780c0ff */
[----:B------:R-:W-:Y:S01]  /*2200*/  @!P0 MOV R40, R3 ;  /* 0x0000000300288202 */ /* 0x000fe20000000f00 */
[----:B------:R-:W-:Y:S06]  /*2210*/  @!P0 BRA `(.L_x_66) ;  /* 0x0000000000408947 */ /* 0x000fec0003800000 */
[----:B------:R-:W-:-:S13]  /*2220*/  FSETP.GEU.FTZ.AND P0, PT, R3, RZ, PT ;  /* 0x000000ff0300720b */ /* 0x000fda0003f1e000 */
[----:B------:R-:W-:Y:S01]  /*2230*/  @!P0 MOV R40, 0x7fffffff ;  /* 0x7fffffff00288802 */ /* 0x000fe20000000f00 */
[----:B------:R-:W-:Y:S06]  /*2240*/  @!P0 BRA `(.L_x_66) ;  /* 0x0000000000348947 */ /* 0x000fec0003800000 */
[----:B------:R-:W-:-:S13]  /*2250*/  FSETP.GTU.FTZ.AND P0, PT, |R3|, +INF , PT ;  /* 0x7f8000000300780b */ /* 0x000fda0003f1c200 */
[----:B------:R-:W-:Y:S01]  /*2260*/  @P0 FADD.FTZ R40, R3, 1 ;  /* 0x3f80000003280421 */ /* 0x000fe20000010000 */
[----:B------:R-:W-:Y:S06]  /*2270*/  @P0 BRA `(.L_x_66) ;  /* 0x0000000000280947 */ /* 0x000fec0003800000 */
[----:B------:R-:W-:-:S13]  /*2280*/  FSETP.NEU.FTZ.AND P0, PT, |R3|, +INF , PT ;  /* 0x7f8000000300780b */ /* 0x000fda0003f1d200 */
[----:B------:R-:W-:Y:S01]  /*2290*/  @P0 FFMA R39, R3, 1.84467440737095516160e+19, RZ ;  /* 0x5f80000003270823 */ /* 0x000fe200000000ff */
[----:B------:R-:W-:-:S03]  /*22a0*/  @!P0 IMAD.MOV.U32 R40, RZ, RZ, R3 ;  /* 0x000000ffff288224 */ /* 0x000fc600078e0003 */
[----:B------:R-:W0:Y:S02]  /*22b0*/  @P0 MUFU.RSQ R38, R39 ;  /* 0x0000002700260308 */ /* 0x000e240000001400 */
[----:B0-----:R-:W-:Y:S01]  /*22c0*/  @P0 FMUL.FTZ R36, R39, R38 ;  /* 0x0000002627240220 */ /* 0x001fe20000410000 */
[----:B------:R-:W-:-:S03]  /*22d0*/  @P0 FMUL.FTZ R38, R38, 0.5 ;  /* 0x3f00000026260820 */ /* 0x000fc60000410000 */
[----:B------:R-:W-:-:S04]  /*22e0*/  @P0 FADD.FTZ R37, -R36, -RZ ;  /* 0x800000ff24250221 */ /* 0x000fc80000010100 */
[----:B------:R-:W-:-:S04]  /*22f0*/  @P0 FFMA R37, R36, R37, R39 ;  /* 0x0000002524250223 */ /* 0x000fc80000000027 */
[----:B------:R-:W-:-:S04]  /*2300*/  @P0 FFMA R37, R37, R38, R36 ;  /* 0x0000002625250223 */ /* 0x000fc80000000024 */
[----:B------:R-:W-:-:S07]  /*2310*/  @P0 FMUL.FTZ R40, R37, 2.3283064365386962891e-10 ;  /* 0x2f80000025280820 */ /* 0x000fce0000410000 */
.L_x_66:
[----:B------:R-:W-:Y:S01]  /*2320*/  HFMA2 R37, -RZ, RZ, 0, 0 ;  /* 0x00000000ff257431 */ /* 0x000fe200000001ff */
[----:B------:R-:W-:-:S04]  /*2330*/  MOV R36, R4 ;  /* 0x0000000400247202 */ /* 0x000fc80000000f00 */
[----:B------:R-:W-:Y:S05]  /*2340*/  RET.REL.NODEC R36 `(_Z21compute_forces_kernelPfS_S_S_PiS0_S0_S0_P9SimParamsffi) ;  /* 0xffffffdc242c7950 */ /* 0x000fea0003c3ffff */
        .weak           $__internal_2_$__cuda_sm3x_div_rn_noftz_f32_slowpath
        .type           $__internal_2_$__cuda_sm3x_div_rn_noftz_f32_slowpath,@function
        .size           $__internal_2_$__cuda_sm3x_div_rn_noftz_f32_slowpath,(.L_x_130 - $__internal_2_$__cuda_sm3x_div_rn_noftz_f32_slowpath)
$__internal_2_$__cuda_sm3x_div_rn_noftz_f32_slowpath:
[----:B------:R-:W-:Y:S01]  /*2350*/  SHF.R.U32.HI R35, RZ, 0x17, R3 ;  /* 0x00000017ff237819 */ /* 0x000fe20000011603 */
[----:B------:R-:W-:Y:S01]  /*2360*/  BSSY.RECONVERGENT B4, `(.L_x_67) ;  /* 0x0000063000047945 */ /* 0x000fe20003800200 */
[----:B------:R-:W-:Y:S02]  /*2370*/  SHF.R.U32.HI R38, RZ, 0x17, R4 ;  /* 0x00000017ff267819 */ /* 0x000fe40000011604 */
[----:B------:R-:W-:Y:S02]  /*2380*/  LOP3.LUT R35, R35, 0xff, RZ, 0xc0, !PT ;  /* 0x000000ff23237812 */ /* 0x000fe400078ec0ff */
[----:B------:R-:W-:Y:S02]  /*2390*/  LOP3.LUT R38, R38, 0xff, RZ, 0xc0, !PT ;  /* 0x000000ff26267812 */ /* 0x000fe400078ec0ff */
[----:B------:R-:W-:-:S03]  /*23a0*/  IADD3 R37, PT, PT, R35, -0x1, RZ ;  /* 0xffffffff23257810 */ /* 0x000fc60007ffe0ff */
[----:B------:R-:W-:Y:S01]  /*23b0*/  VIADD R39, R38, 0xffffffff ;  /* 0xffffffff26277836 */ /* 0x000fe20000000000 */
[----:B------:R-:W-:-:S04]  /*23c0*/  ISETP.GT.U32.AND P0, PT, R37, 0xfd, PT ;  /* 0x000000fd2500780c */ /* 0x000fc80003f04070 */
[----:B------:R-:W-:-:S13]  /*23d0*/  ISETP.GT.U32.OR P0, PT, R39, 0xfd, P0 ;  /* 0x000000fd2700780c */ /* 0x000fda0000704470 */
[----:B------:R-:W-:Y:S01]  /*23e0*/  @!P0 MOV R40, RZ ;  /* 0x000000ff00288202 */ /* 0x000fe20000000f00 */
[----:B------:R-:W-:Y:S06]  /*23f0*/  @!P0 BRA `(.L_x_68) ;  /* 0x00000000005c8947 */ /* 0x000fec0003800000 */
[----:B------:R-:W-:Y:S02]  /*2400*/  FSETP.GTU.FTZ.AND P0, PT, |R4|, +INF , PT ;  /* 0x7f8000000400780b */ /* 0x000fe40003f1c200 */
[----:B------:R-:W-:-:S04]  /*2410*/  FSETP.GTU.FTZ.AND P1, PT, |R3|, +INF , PT ;  /* 0x7f8000000300780b */ /* 0x000fc80003f3c200 */
[----:B------:R-:W-:-:S13]  /*2420*/  PLOP3.LUT P0, PT, P0, P1, PT, 0xf8, 0x8f ;  /* 0x00000000008f781c */ /* 0x000fda0000703f70 */
[----:B------:R-:W-:Y:S05]  /*2430*/  @P0 BRA `(.L_x_69) ;  /* 0x0000000400500947 */ /* 0x000fea0003800000 */
[----:B------:R-:W-:-:S13]  /*2440*/  LOP3.LUT P0, RZ, R3, 0x7fffffff, R4, 0xc8, !PT ;  /* 0x7fffffff03ff7812 */ /* 0x000fda000780c804 */
[----:B------:R-:W-:Y:S05]  /*2450*/  @!P0 BRA `(.L_x_70) ;  /* 0x0000000400408947 */ /* 0x000fea0003800000 */
[C---:B------:R-:W-:Y:S02]  /*2460*/  FSETP.NEU.FTZ.AND P5, PT, |R4|.reuse, +INF , PT ;  /* 0x7f8000000400780b */ /* 0x040fe40003fbd200 */
[----:B------:R-:W-:Y:S02]  /*2470*/  FSETP.NEU.FTZ.AND P1, PT, |R3|, +INF , PT ;  /* 0x7f8000000300780b */ /* 0x000fe40003f3d200 */
[----:B------:R-:W-:-:S11]  /*2480*/  FSETP.NEU.FTZ.AND P0, PT, |R4|, +INF , PT ;  /* 0x7f8000000400780b */ /* 0x000fd60003f1d200 */
[----:B------:R-:W-:Y:S05]  /*2490*/  @!P1 BRA !P5, `(.L_x_70) ;  /* 0x0000000400309947 */ /* 0x000fea0006800000 */
[----:B------:R-:W-:-:S04]  /*24a0*/  LOP3.LUT P5, RZ, R4, 0x7fffffff, RZ, 0xc0, !PT ;  /* 0x7fffffff04ff7812 */ /* 0x000fc800078ac0ff */
[----:B------:R-:W-:-:S13]  /*24b0*/  PLOP3.LUT P1, PT, P1, P5, PT, 0x2f, 0xf2 ;  /* 0x0000000000f2781c */ /* 0x000fda0000f2a577 */
[----:B------:R-:W-:Y:S05]  /*24c0*/  @P1 BRA `(.L_x_71) ;  /* 0x00000004001c1947 */ /* 0x000fea0003800000 */
[----:B------:R-:W-:-:S04]  /*24d0*/  LOP3.LUT P1, RZ, R3, 0x7fffffff, RZ, 0xc0, !PT ;  /* 0x7fffffff03ff7812 */ /* 0x000fc8000782c0ff */
[----:B------:R-:W-:-:S13]  /*24e0*/  PLOP3.LUT P0, PT, P0, P1, PT, 0x2f, 0xf2 ;  /* 0x0000000000f2781c */ /* 0x000fda0000702577 */
[----:B------:R-:W-:Y:S05]  /*24f0*/  @P0 BRA `(.L_x_72) ;  /* 0x0000000400040947 */ /* 0x000fea0003800000 */
[----:B------:R-:W-:Y:S02]  /*2500*/  ISETP.GE.AND P0, PT, R39, RZ, PT ;  /* 0x000000ff2700720c */ /* 0x000fe40003f06270 */
[----:B------:R-:W-:-:S11]  /*2510*/  ISETP.GE.AND P1, PT, R37, RZ, PT ;  /* 0x000000ff2500720c */ /* 0x000fd60003f26270 */
[----:B------:R-:W-:Y:S01]  /*2520*/  @P0 MOV R40, RZ ;  /* 0x000000ff00280202 */ /* 0x000fe20000000f00 */
[----:B------:R-:W-:Y:S01]  /*2530*/  @!P0 FFMA R4, R4, 1.84467440737095516160e+19, RZ ;  /* 0x5f80000004048823 */ /* 0x000fe200000000ff */
[----:B------:R-:W-:Y:S01]  /*2540*/  @!P0 MOV R40, 0xffffffc0 ;  /* 0xffffffc000288802 */ /* 0x000fe20000000f00 */
[----:B------:R-:W-:-:S04]  /*2550*/  @!P1 FFMA R3, R3, 1.84467440737095516160e+19, RZ ;  /* 0x5f80000003039823 */ /* 0x000fc800000000ff */
[----:B------:R-:W-:-:S07]  /*2560*/  @!P1 VIADD R40, R40, 0x40 ;  /* 0x0000004028289836 */ /* 0x000fce0000000000 */
.L_x_68:
[----:B------:R-:W-:Y:S01]  /*2570*/  LEA R44, R35, 0xc0800000, 0x17 ;  /* 0xc0800000232c7811 */ /* 0x000fe200078eb8ff */
[----:B------:R-:W-:Y:S01]  /*2580*/  BSSY.RECONVERGENT B5, `(.L_x_73) ;  /* 0x0000036000057945 */ /* 0x000fe20003800200 */
[----:B------:R-:W-:Y:S02]  /*2590*/  IADD3 R38, PT, PT, R38, -0x7f, RZ ;  /* 0xffffff8126267810 */ /* 0x000fe40007ffe0ff */
[----:B------:R-:W-:Y:S02]  /*25a0*/  IADD3 R45, PT, PT, -R44, R3, RZ ;  /* 0x000000032c2d7210 */ /* 0x000fe40007ffe1ff */
[C---:B------:R-:W-:Y:S01]  /*25b0*/  IADD3 R39, PT, PT, R38.reuse, 0x7f, -R35 ;  /* 0x0000007f26277810 */ /* 0x040fe20007ffe823 */
[----:B------:R-:W-:Y:S01]  /*25c0*/  IMAD R4, R38, -0x800000, R4 ;  /* 0xff80000026047824 */ /* 0x000fe200078e0204 */
[----:B------:R-:W0:Y:S01]  /*25d0*/  MUFU.RCP R44, R45 ;  /* 0x0000002d002c7308 */ /* 0x000e220000001000 */
[----:B------:R-:W-:Y:S01]  /*25e0*/  FADD.FTZ R37, -R45, -RZ ;  /* 0x800000ff2d257221 */ /* 0x000fe20000010100 */
[----:B------:R-:W-:-:S03]  /*25f0*/  IADD3 R39, PT, PT, R39, R40, RZ ;  /* 0x0000002827277210 */ /* 0x000fc60007ffe0ff */
[----:B0-----:R-:W-:-:S04]  /*2600*/  FFMA R3, R44, R37, 1 ;  /* 0x3f8000002c037423 */ /* 0x001fc80000000025 */
[----:B------:R-:W-:-:S04]  /*2610*/  FFMA R3, R44, R3, R44 ;  /* 0x000000032c037223 */ /* 0x000fc8000000002c */
[----:B------:R-:W-:-:S04]  /*2620*/  FFMA R44, R4, R3, RZ ;  /* 0x00000003042c7223 */ /* 0x000fc800000000ff */
[----:B------:R-:W-:-:S04]  /*2630*/  FFMA R38, R37, R44, R4 ;  /* 0x0000002c25267223 */ /* 0x000fc80000000004 */
[----:B------:R-:W-:-:S04]  /*2640*/  FFMA R38, R3, R38, R44 ;  /* 0x0000002603267223 */ /* 0x000fc8000000002c */
[----:B------:R-:W-:-:S04]  /*2650*/  FFMA R35, R37, R38, R4 ;  /* 0x0000002625237223 */ /* 0x000fc80000000004 */
[----:B------:R-:W-:-:S05]  /*2660*/  FFMA R4, R3, R35, R38 ;  /* 0x0000002303047223 */ /* 0x000fca0000000026 */
[----:B------:R-:W-:-:S04]  /*2670*/  SHF.R.U32.HI R40, RZ, 0x17, R4 ;  /* 0x00000017ff287819 */ /* 0x000fc80000011604 */
[----:B------:R-:W-:-:S05]  /*2680*/  LOP3.LUT R40, R40, 0xff, RZ, 0xc0, !PT ;  /* 0x000000ff28287812 */ /* 0x000fca00078ec0ff */
[----:B------:R-:W-:-:S05]  /*2690*/  IMAD.IADD R37, R40, 0x1, R39 ;  /* 0x0000000128257824 */ /* 0x000fca00078e0227 */
[----:B------:R-:W-:-:S04]  /*26a0*/  IADD3 R40, PT, PT, R37, -0x1, RZ ;  /* 0xffffffff25287810 */ /* 0x000fc80007ffe0ff */
[----:B------:R-:W-:-:S13]  /*26b0*/  ISETP.GE.U32.AND P0, PT, R40, 0xfe, PT ;  /* 0x000000fe2800780c */ /* 0x000fda0003f06070 */
[----:B------:R-:W-:Y:S05]  /*26c0*/  @!P0 BRA `(.L_x_74) ;  /* 0x0000000000808947 */ /* 0x000fea0003800000 */
[----:B------:R-:W-:-:S13]  /*26d0*/  ISETP.GT.AND P0, PT, R37, 0xfe, PT ;  /* 0x000000fe2500780c */ /* 0x000fda0003f04270 */
[----:B------:R-:W-:Y:S05]  /*26e0*/  @P0 BRA `(.L_x_75) ;  /* 0x00000000006c0947 */ /* 0x000fea0003800000 */
[----:B------:R-:W-:-:S13]  /*26f0*/  ISETP.GE.AND P0, PT, R37, 0x1, PT ;  /* 0x000000012500780c */ /* 0x000fda0003f06270 */
[----:B------:R-:W-:Y:S05]  /*2700*/  @P0 BRA `(.L_x_76) ;  /* 0x0000000000740947 */ /* 0x000fea0003800000 */
[----:B------:R-:W-:Y:S02]  /*2710*/  ISETP.GE.AND P0, PT, R37, -0x18, PT ;  /* 0xffffffe82500780c */ /* 0x000fe40003f06270 */
[----:B------:R-:W-:-:S11]  /*2720*/  LOP3.LUT R4, R4, 0x80000000, RZ, 0xc0, !PT ;  /* 0x8000000004047812 */ /* 0x000fd600078ec0ff */
[----:B------:R-:W-:Y:S05]  /*2730*/  @!P0 BRA `(.L_x_76) ;  /* 0x0000000000688947 */ /* 0x000fea0003800000 */
[CCC-:B------:R-:W-:Y:S01]  /*2740*/  FFMA.RZ R39, R3.reuse, R35.reuse, R38.reuse ;  /* 0x0000002303277223 */ /* 0x1c0fe2000000c026 */
[CCC-:B------:R-:W-:Y:S01]  /*2750*/  FFMA.RP R40, R3.reuse, R35.reuse, R38.reuse ;  /* 0x0000002303287223 */ /* 0x1c0fe20000008026 */
[----:B------:R-:W-:Y:S01]  /*2760*/  FFMA.RM R3, R3, R35, R38 ;  /* 0x0000002303037223 */ /* 0x000fe20000004026 */
[----:B------:R-:W-:Y:S02]  /*2770*/  ISETP.NE.AND P5, PT, R37, RZ, PT ;  /* 0x000000ff2500720c */ /* 0x000fe40003fa5270 */
[----:B------:R-:W-:Y:S02]  /*2780*/  LOP3.LUT R39, R39, 0x7fffff, RZ, 0xc0, !PT ;  /* 0x007fffff27277812 */ /* 0x000fe400078ec0ff */
[----:B------:R-:W-:Y:S02]  /*2790*/  FSETP.NEU.FTZ.AND P0, PT, R40, R3, PT ;  /* 0x000000032800720b */ /* 0x000fe40003f1d000 */
[----:B------:R-:W-:Y:S02]  /*27a0*/  IADD3 R3, PT, PT, R37, 0x20, RZ ;  /* 0x0000002025037810 */ /* 0x000fe40007ffe0ff */
[----:B------:R-:W-:-:S02]  /*27b0*/  LOP3.LUT R38, R39, 0x800000, RZ, 0xfc, !PT ;  /* 0x0080000027267812 */ /* 0x000fc400078efcff */
[C---:B------:R-:W-:Y:S02]  /*27c0*/  ISETP.NE.AND P1, PT, R37.reuse, RZ, PT ;  /* 0x000000ff2500720c */ /* 0x040fe40003f25270 */
[----:B------:R-:W-:Y:S02]  /*27d0*/  IADD3 R37, PT, PT, -R37, RZ, RZ ;  /* 0x000000ff25257210 */ /* 0x000fe40007ffe1ff */
[----:B------:R-:W-:Y:S02]  /*27e0*/  SHF.L.U32 R3, R38, R3, RZ ;  /* 0x0000000326037219 */ /* 0x000fe400000006ff */
[----:B------:R-:W-:Y:S02]  /*27f0*/  SEL R37, R37, RZ, P5 ;  /* 0x000000ff25257207 */ /* 0x000fe40002800000 */
[----:B------:R-:W-:Y:S02]  /*2800*/  ISETP.NE.AND P1, PT, R3, RZ, P1 ;  /* 0x000000ff0300720c */ /* 0x000fe40000f25270 */
[----:B------:R-:W-:-:S02]  /*2810*/  SHF.R.U32.HI R38, RZ, R37, R38 ;  /* 0x00000025ff267219 */ /* 0x000fc40000011626 */
[----:B------:R-:W-:Y:S02]  /*2820*/  PLOP3.LUT P0, PT, P0, P1, PT, 0xf8, 0x8f ;  /* 0x00000000008f781c */ /* 0x000fe40000703f70 */
[----:B------:R-:W-:Y:S02]  /*2830*/  SHF.R.U32.HI R35, RZ, 0x1, R38 ;  /* 0x00000001ff237819 */ /* 0x000fe40000011626 */
[----:B------:R-:W-:-:S04]  /*2840*/  SEL R40, RZ, 0x1, !P0 ;  /* 0x00000001ff287807 */ /* 0x000fc80004000000 */
[----:B------:R-:W-:-:S04]  /*2850*/  LOP3.LUT R3, R40, 0x1, R35, 0xf8, !PT ;  /* 0x0000000128037812 */ /* 0x000fc800078ef823 */
[----:B------:R-:W-:-:S05]  /*2860*/  LOP3.LUT R38, R3, R38, RZ, 0xc0, !PT ;  /* 0x0000002603267212 */ /* 0x000fca00078ec0ff */
[----:B------:R-:W-:-:S05]  /*2870*/  IMAD.IADD R35, R35, 0x1, R38 ;  /* 0x0000000123237824 */ /* 0x000fca00078e0226 */
[----:B------:R-:W-:Y:S01]  /*2880*/  LOP3.LUT R4, R35, R4, RZ, 0xfc, !PT ;  /* 0x0000000423047212 */ /* 0x000fe200078efcff */
[----:B------:R-:W-:Y:S06]  /*2890*/  BRA `(.L_x_76) ;  /* 0x0000000000107947 */ /* 0x000fec0003800000 */
.L_x_75:
[----:B------:R-:W-:-:S04]  /*28a0*/  LOP3.LUT R4, R4, 0x80000000, RZ, 0xc0, !PT ;  /* 0x8000000004047812 */ /* 0x000fc800078ec0ff */
[----:B------:R-:W-:Y:S01]  /*28b0*/  LOP3.LUT R4, R4, 0x7f800000, RZ, 0xfc, !PT ;  /* 0x7f80000004047812 */ /* 0x000fe200078efcff */
[----:B------:R-:W-:Y:S06]  /*28c0*/  BRA `(.L_x_76) ;  /* 0x0000000000047947 */ /* 0x000fec0003800000 */
.L_x_74:
[----:B------:R-:W-:-:S07]  /*28d0*/  LEA R4, R39, R4, 0x17 ;  /* 0x0000000427047211 */ /* 0x000fce00078eb8ff */
.L_x_76:
[----:B------:R-:W-:Y:S05]  /*28e0*/  BSYNC.RECONVERGENT B5 ;  /* 0x0000000000057941 */ /* 0x000fea0003800200 */
.L_x_73:
[----:B------:R-:W-:Y:S01]  /*28f0*/  MOV R3, R4 ;  /* 0x0000000400037202 */ /* 0x000fe20000000f00 */
[----:B------:R-:W-:Y:S06]  /*2900*/  BRA `(.L_x_77) ;  /* 0x0000000000207947 */ /* 0x000fec0003800000 */
.L_x_72:
[----:B------:R-:W-:-:S04]  /*2910*/  LOP3.LUT R3, R3, 0x80000000, R4, 0x48, !PT ;  /* 0x8000000003037812 */ /* 0x000fc800078e4804 */
[----:B------:R-:W-:Y:S01]  /*2920*/  LOP3.LUT R3, R3, 0x7f800000, RZ, 0xfc, !PT ;  /* 0x7f80000003037812 */ /* 0x000fe200078efcff */
[----:B------:R-:W-:Y:S06]  /*2930*/  BRA `(.L_x_77) ;  /* 0x0000000000147947 */ /* 0x000fec0003800000 */
.L_x_71:
[----:B------:R-:W-:Y:S01]  /*2940*/  LOP3.LUT R3, R3, 0x80000000, R4, 0x48, !PT ;  /* 0x8000000003037812 */ /* 0x000fe200078e4804 */
[----:B------:R-:W-:Y:S06]  /*2950*/  BRA `(.L_x_77) ;  /* 0x00000000000c7947 */ /* 0x000fec0003800000 */
.L_x_70:
[----:B------:R-:W0:Y:S01]  /*2960*/  MUFU.RSQ R3, -QNAN ;  /* 0xffc0000000037908 */ /* 0x000e220000001400 */
[----:B------:R-:W-:Y:S05]  /*2970*/  BRA `(.L_x_77) ;  /* 0x0000000000047947 */ /* 0x000fea0003800000 */
.L_x_69:
[----:B------:R-:W-:-:S07]  /*2980*/  FADD.FTZ R3, R4, R3 ;  /* 0x0000000304037221 */ /* 0x000fce0000010000 */
.L_x_77:
[----:B------:R-:W-:Y:S05]  /*2990*/  BSYNC.RECONVERGENT B4 ;  /* 0x0000000000047941 */ /* 0x000fea0003800200 */
.L_x_67:
[----:B------:R-:W-:-:S04]  /*29a0*/  HFMA2 R37, -RZ, RZ, 0, 0 ;  /* 0x00000000ff257431 */ /* 0x000fc800000001ff */
[----:B0-----:R-:W-:Y:S05]  /*29b0*/  RET.REL.NODEC R36 `(_Z21compute_forces_kernelPfS_S_S_PiS0_S0_S0_P9SimParamsffi) ;  /* 0xffffffd424907950 */ /* 0x001fea0003c3ffff */
.L_x_78:
        /* <DEDUP_REMOVED lines=12> */
.L_x_130:


//--------------------- .text._Z18assign_grid_kernelPfS_PiS0_S0_iff --------------------------
	.section	.text._Z18assign_grid_kernelPfS_PiS0_S0_iff,"ax",@progbits
	.align	128
        .global         _Z18assign_grid_kernelPfS_PiS0_S0_iff
        .type           _Z18assign_grid_kernelPfS_PiS0_S0_iff,@function
        .size           _Z18assign_grid_kernelPfS_PiS0_S0_iff,(.L_x_131 - _Z18assign_grid_kernelPfS_PiS0_S0_iff)
        .other          _Z18assign_grid_kernelPfS_PiS0_S0_iff,@"STO_CUDA_ENTRY STV_DEFAULT"
_Z18assign_grid_kernelPfS_PiS0_S0_iff:
.text._Z18assign_grid_kernelPfS_PiS0_S0_iff:
        /* <DEDUP_REMOVED lines=10> */
[----:B------:R-:W2:Y:S01]  /*00a0*/  LDC R9, c[0x0][0x3ac] ;  /* 0x0000eb00ff097b82 */ /* 0x000ea20000000800 */
[----:B0-----:R-:W-:-:S05]  /*00b0*/  IMAD.WIDE R4, R2, 0x4, R4 ;  /* 0x0000000402047825 */ /* 0x001fca00078e0204 */
[----:B-1----:R-:W3:Y:S01]  /*00c0*/  LDG.E R0, desc[UR4][R4.64] ;  /* 0x0000000404007981 */ /* 0x002ee2000c1e1900 */
[----:B------:R-:W-:Y:S01]  /*00d0*/  BSSY.RECONVERGENT B0, `(.L_x_79) ;  /* 0x000000e000007945 */ /* 0x000fe20003800200 */
[----:B--2---:R-:W0:Y:S02]  /*00e0*/  MUFU.RCP R3, R9 ;  /* 0x0000000900037308 */ /* 0x004e240000001000 */
[----:B0-----:R-:W-:-:S04]  /*00f0*/  FFMA R6, R3, -R9, 1 ;  /* 0x3f80000003067423 */ /* 0x001fc80000000809 */
[----:B------:R-:W-:Y:S02]  /*0100*/  FFMA R3, R3, R6, R3 ;  /* 0x0000000603037223 */ /* 0x000fe40000000003 */
[----:B---3--:R-:W0:Y:S02]  /*0110*/  FCHK P0, R0, R9 ;  /* 0x0000000900007302 */ /* 0x008e240000000000 */
[----:B------:R-:W-:-:S04]  /*0120*/  FFMA R6, R0, R3, RZ ;  /* 0x0000000300067223 */ /* 0x000fc800000000ff */
[----:B------:R-:W-:-:S04]  /*0130*/  FFMA R7, R6, -R9, R0 ;  /* 0x8000000906077223 */ /* 0x000fc80000000000 */
[----:B------:R-:W-:Y:S01]  /*0140*/  FFMA R3, R3, R7, R6 ;  /* 0x0000000703037223 */ /* 0x000fe20000000006 */
[----:B0-----:R-:W-:Y:S06]  /*0150*/  @!P0 BRA `(.L_x_80) ;  /* 0x0000000000148947 */ /* 0x001fec0003800000 */
[----:B------:R-:W0:Y:S01]  /*0160*/  LDCU UR6, c[0x0][0x3ac] ;  /* 0x00007580ff0677ac */ /* 0x000e220008000800 */
[----:B------:R-:W-:Y:S01]  /*0170*/  MOV R6, 0x1a0 ;  /* 0x000001a000067802 */ /* 0x000fe20000000f00 */
[----:B0-----:R-:W-:-:S07]  /*0180*/  IMAD.U32 R3, RZ, RZ, UR6 ;  /* 0x00000006ff037e24 */ /* 0x001fce000f8e00ff */
[----:B------:R-:W-:Y:S05]  /*0190*/  CALL.REL.NOINC `($__internal_3_$__cuda_sm3x_div_rn_noftz_f32_slowpath) ;  /* 0x0000000000a47944 */ /* 0x000fea0003c00000 */
[----:B------:R-:W-:-:S07]  /*01a0*/  IMAD.MOV.U32 R3, RZ, RZ, R0 ;  /* 0x000000ffff037224 */ /* 0x000fce00078e0000 */
.L_x_80:
[----:B------:R-:W-:Y:S05]  /*01b0*/  BSYNC.RECONVERGENT B0 ;  /* 0x0000000000007941 */ /* 0x000fea0003800200 */
.L_x_79:
[----:B------:R-:W0:Y:S08]  /*01c0*/  LDC.64 R6, c[0x0][0x388] ;  /* 0x0000e200ff067b82 */ /* 0x000e300000000a00 */
[----:B------:R-:W1:Y:S01]  /*01d0*/  LDC R11, c[0x0][0x3b0] ;  /* 0x0000ec00ff0b7b82 */ /* 0x000e620000000800 */
[----:B0-----:R-:W-:-:S05]  /*01e0*/  IMAD.WIDE R6, R2, 0x4, R6 ;  /* 0x0000000402067825 */ /* 0x001fca00078e0206 */
[----:B------:R-:W2:Y:S01]  /*01f0*/  LDG.E R0, desc[UR4][R6.64] ;  /* 0x0000000406007981 */ /* 0x000ea2000c1e1900 */
[----:B------:R-:W-:Y:S01]  /*0200*/  F2I.TRUNC.NTZ R3, R3 ;  /* 0x0000000300037305 */ /* 0x000fe2000020f100 */
[----:B------:R-:W-:Y:S07]  /*0210*/  BSSY.RECONVERGENT B0, `(.L_x_81) ;  /* 0x0000010000007945 */ /* 0x000fee0003800200 */
[----:B-1----:R-:W0:Y:S02]  /*0220*/  MUFU.RCP R4, R11 ;  /* 0x0000000b00047308 */ /* 0x002e240000001000 */
[----:B0-----:R-:W-:-:S04]  /*0230*/  FFMA R5, R4, -R11, 1 ;  /* 0x3f80000004057423 */ /* 0x001fc8000000080b */
[----:B------:R-:W-:Y:S01]  /*0240*/  FFMA R5, R4, R5, R4 ;  /* 0x0000000504057223 */ /* 0x000fe20000000004 */
[----:B------:R-:W-:-:S04]  /*0250*/  VIMNMX R4, PT, PT, RZ, R3, !PT ;  /* 0x00000003ff047248 */ /* 0x000fc80007fe0100 */
[----:B------:R-:W-:Y:S01]  /*0260*/  VIMNMX R4, PT, PT, R4, 0x7f, PT ;  /* 0x0000007f04047848 */ /* 0x000fe20003fe0100 */
[----:B--2---:R-:W0:Y:S01]  /*0270*/  FCHK P0, R0, R11 ;  /* 0x0000000b00007302 */ /* 0x004e220000000000 */
        /* <DEDUP_REMOVED lines=9> */
.L_x_82:
[----:B------:R-:W-:Y:S05]  /*0310*/  BSYNC.RECONVERGENT B0 ;  /* 0x0000000000007941 */ /* 0x000fea0003800200 */
.L_x_81:
[----:B------:R-:W0:Y:S01]  /*0320*/  F2I.TRUNC.NTZ R10, R10 ;  /* 0x0000000a000a7305 */ /* 0x000e22000020f100 */
[----:B------:R-:W1:Y:S01]  /*0330*/  LDC.64 R6, c[0x0][0x390] ;  /* 0x0000e400ff067b82 */ /* 0x000e620000000a00 */
[----:B------:R-:W-:-:S07]  /*0340*/  IMAD.MOV.U32 R11, RZ, RZ, 0x1 ;  /* 0x00000001ff0b7424 */ /* 0x000fce00078e00ff */
[----:B------:R-:W2:Y:S01]  /*0350*/  LDC.64 R8, c[0x0][0x398] ;  /* 0x0000e600ff087b82 */ /* 0x000ea20000000a00 */
[----:B0-----:R-:W-:-:S04]  /*0360*/  VIMNMX R0, PT, PT, RZ, R10, !PT ;  /* 0x0000000aff007248 */ /* 0x001fc80007fe0100 */
[----:B------:R-:W-:-:S05]  /*0370*/  VIMNMX R0, PT, PT, R0, 0x7f, PT ;  /* 0x0000007f00007848 */ /* 0x000fca0003fe0100 */
[----:B------:R-:W-:-:S05]  /*0380*/  IMAD.SHL.U32 R3, R0, 0x80, RZ ;  /* 0x0000008000037824 */ /* 0x000fca00078e00ff */
[----:B------:R-:W-:-:S05]  /*0390*/  LOP3.LUT R3, R3, R4, RZ, 0xfc, !PT ;  /* 0x0000000403037212 */ /* 0x000fca00078efcff */
[----:B-1----:R-:W-:-:S04]  /*03a0*/  IMAD.WIDE.U32 R4, R3, 0x4, R6 ;  /* 0x0000000403047825 */ /* 0x002fc800078e0006 */
[----:B--2---:R-:W-:Y:S02]  /*03b0*/  IMAD.WIDE.U32 R6, R3, 0x4, R8 ;  /* 0x0000000403067825 */ /* 0x004fe400078e0008 */
[----:B------:R-:W2:Y:S01]  /*03c0*/  ATOMG.E.ADD.STRONG.GPU PT, R4, desc[UR4][R4.64], R11 ;  /* 0x8000000b040479a8 */ /* 0x000ea200081ef104 */
[----:B------:R-:W0:Y:S03]  /*03d0*/  LDC.64 R8, c[0x0][0x3a0] ;  /* 0x0000e800ff087b82 */ /* 0x000e260000000a00 */
[----:B------:R-:W2:Y:S02]  /*03e0*/  LDG.E R7, desc[UR4][R6.64] ;  /* 0x0000000406077981 */ /* 0x000ea4000c1e1900 */
[----:B--2---:R-:W-:-:S04]  /*03f0*/  IMAD.IADD R3, R4, 0x1, R7 ;  /* 0x0000000104037824 */ /* 0x004fc800078e0207 */
[----:B0-----:R-:W-:-:S05]  /*0400*/  IMAD.WIDE R8, R3, 0x4, R8 ;  /* 0x0000000403087825 */ /* 0x001fca00078e0208 */
[----:B------:R-:W-:Y:S01]  /*0410*/  STG.E desc[UR4][R8.64], R2 ;  /* 0x0000000208007986 */ /* 0x000fe2000c101904 */
[----:B------:R-:W-:Y:S05]  /*0420*/  EXIT ;  /* 0x000000000000794d */ /* 0x000fea0003800000 */
        .weak           $__internal_3_$__cuda_sm3x_div_rn_noftz_f32_slowpath
        .type           $__internal_3_$__cuda_sm3x_div_rn_noftz_f32_slowpath,@function
        .size           $__internal_3_$__cuda_sm3x_div_rn_noftz_f32_slowpath,(.L_x_131 - $__internal_3_$__cuda_sm3x_div_rn_noftz_f32_slowpath)
$__internal_3_$__cuda_sm3x_div_rn_noftz_f32_slowpath:
[----:B------:R-:W-:Y:S01]  /*0430*/  SHF.R.U32.HI R7, RZ, 0x17, R3 ;  /* 0x00000017ff077819 */ /* 0x000fe20000011603 */
[----:B------:R-:W-:Y:S01]  /*0440*/  BSSY.RECONVERGENT B1, `(.L_x_83) ;  /* 0x0000062000017945 */ /* 0x000fe20003800200 */
[----:B------:R-:W-:Y:S02]  /*0450*/  SHF.R.U32.HI R5, RZ, 0x17, R0 ;  /* 0x00000017ff057819 */ /* 0x000fe40000011600 */
[----:B------:R-:W-:Y:S02]  /*0460*/  LOP3.LUT R12, R7, 0xff, RZ, 0xc0, !PT ;  /* 0x000000ff070c7812 */ /* 0x000fe400078ec0ff */
[----:B------:R-:W-:-:S03]  /*0470*/  LOP3.LUT R10, R5, 0xff, RZ, 0xc0, !PT ;  /* 0x000000ff050a7812 */ /* 0x000fc600078ec0ff */
[----:B------:R-:W-:Y:S02]  /*0480*/  VIADD R8, R12, 0xffffffff ;  /* 0xffffffff0c087836 */ /* 0x000fe40000000000 */
[----:B------:R-:W-:-:S03]  /*0490*/  VIADD R7, R10, 0xffffffff ;  /* 0xffffffff0a077836 */ /* 0x000fc60000000000 */
[----:B------:R-:W-:-:S04]  /*04a0*/  ISETP.GT.U32.AND P0, PT, R8, 0xfd, PT ;  /* 0x000000fd0800780c */ /* 0x000fc80003f04070 */
[----:B------:R-:W-:-:S13]  /*04b0*/  ISETP.GT.U32.OR P0, PT, R7, 0xfd, P0 ;  /* 0x000000fd0700780c */ /* 0x000fda0000704470 */
[----:B------:R-:W-:Y:S01]  /*04c0*/  @!P0 IMAD.MOV.U32 R5, RZ, RZ, RZ ;  /* 0x000000ffff058224 */ /* 0x000fe200078e00ff */
        /* <DEDUP_REMOVED lines=19> */
[----:B------:R-:W-:Y:S02]  /*0600*/  @P0 IMAD.MOV.U32 R5, RZ, RZ, RZ ;  /* 0x000000ffff050224 */ /* 0x000fe400078e00ff */
[----:B------:R-:W-:Y:S01]  /*0610*/  @!P0 FFMA R0, R0, 1.84467440737095516160e+19, RZ ;  /* 0x5f80000000008823 */ /* 0x000fe200000000ff */
[----:B------:R-:W-:Y:S02]  /*0620*/  @!P0 IMAD.MOV.U32 R5, RZ, RZ, -0x40 ;  /* 0xffffffc0ff058424 */ /* 0x000fe400078e00ff */
[----:B------:R-:W-:Y:S02]  /*0630*/  @!P1 FFMA R3, R3, 1.84467440737095516160e+19, RZ ;  /* 0x5f80000003039823 */ /* 0x000fe400000000ff */
[----:B------:R-:W-:-:S07]  /*0640*/  @!P1 VIADD R5, R5, 0x40 ;  /* 0x0000004005059836 */ /* 0x000fce0000000000 */
.L_x_84:
[----:B------:R-:W-:Y:S01]  /*0650*/  LEA R8, R12, 0xc0800000, 0x17 ;  /* 0xc08000000c087811 */ /* 0x000fe200078eb8ff */
[----:B------:R-:W-:Y:S04]  /*0660*/  BSSY.RECONVERGENT B2, `(.L_x_89) ;  /* 0x0000036000027945 */ /* 0x000fe80003800200 */
[----:B------:R-:W-:Y:S02]  /*0670*/  IMAD.IADD R8, R3, 0x1, -R8 ;  /* 0x0000000103087824 */ /* 0x000fe400078e0a08 */
[----:B------:R-:W-:Y:S02]  /*0680*/  VIADD R3, R10, 0xffffff81 ;  /* 0xffffff810a037836 */ /* 0x000fe40000000000 */
[----:B------:R0:W1:Y:S01]  /*0690*/  MUFU.RCP R7, R8 ;  /* 0x0000000800077308 */ /* 0x0000620000001000 */
[----:B------:R-:W-:Y:S01]  /*06a0*/  FADD.FTZ R9, -R8, -RZ ;  /* 0x800000ff08097221 */ /* 0x000fe20000010100 */
[C---:B------:R-:W-:Y:S01]  /*06b0*/  IMAD R0, R3.reuse, -0x800000, R0 ;  /* 0xff80000003007824 */ /* 0x040fe200078e0200 */
[----:B0-----:R-:W-:-:S05]  /*06c0*/  IADD3 R8, PT, PT, R3, 0x7f, -R12 ;  /* 0x0000007f03087810 */ /* 0x001fca0007ffe80c */
[----:B------:R-:W-:Y:S02]  /*06d0*/  IMAD.IADD R8, R8, 0x1, R5 ;  /* 0x0000000108087824 */ /* 0x000fe400078e0205 */
[----:B-1----:R-:W-:-:S04]  /*06e0*/  FFMA R10, R7, R9, 1 ;  /* 0x3f800000070a7423 */ /* 0x002fc80000000009 */
        /* <DEDUP_REMOVED lines=8> */
[----:B------:R-:W-:-:S04]  /*0770*/  IMAD.IADD R9, R3, 0x1, R8 ;  /* 0x0000000103097824 */ /* 0x000fc800078e0208 */
[----:B------:R-:W-:-:S05]  /*0780*/  VIADD R3, R9, 0xffffffff ;  /* 0xffffffff09037836 */ /* 0x000fca0000000000 */
        /* <DEDUP_REMOVED lines=10> */
[CCC-:B------:R-:W-:Y:S01]  /*0830*/  FFMA.RM R8, R14.reuse, R10.reuse, R7.reuse ;  /* 0x0000000a0e087223 */ /* 0x1c0fe20000004007 */
[C---:B------:R-:W-:Y:S02]  /*0840*/  ISETP.NE.AND P2, PT, R9.reuse, RZ, PT ;  /* 0x000000ff0900720c */ /* 0x040fe40003f45270 */
[----:B------:R-:W-:Y:S02]  /*0850*/  ISETP.NE.AND P1, PT, R9, RZ, PT ;  /* 0x000000ff0900720c */ /* 0x000fe40003f25270 */
[----:B------:R-:W-:Y:S01]  /*0860*/  LOP3.LUT R5, R3, 0x7fffff, RZ, 0xc0, !PT ;  /* 0x007fffff03057812 */ /* 0x000fe200078ec0ff */
[----:B------:R-:W-:Y:S01]  /*0870*/  FFMA.RP R3, R14, R10, R7 ;  /* 0x0000000a0e037223 */ /* 0x000fe20000008007 */
[----:B------:R-:W-:Y:S02]  /*0880*/  VIADD R10, R9, 0x20 ;  /* 0x00000020090a7836 */ /* 0x000fe40000000000 */
[----:B------:R-:W-:Y:S01]  /*0890*/  LOP3.LUT R5, R5, 0x800000, RZ, 0xfc, !PT ;  /* 0x0080000005057812 */ /* 0x000fe200078efcff */
[----:B------:R-:W-:Y:S01]  /*08a0*/  IMAD.MOV R7, RZ, RZ, -R9 ;  /* 0x000000ffff077224 */ /* 0x000fe200078e0a09 */
[----:B------:R-:W-:-:S02]  /*08b0*/  FSETP.NEU.FTZ.AND P0, PT, R3, R8, PT ;  /* 0x000000080300720b */ /* 0x000fc40003f1d000 */
[----:B------:R-:W-:Y:S02]  /*08c0*/  SHF.L.U32 R10, R5, R10, RZ ;  /* 0x0000000a050a7219 */ /* 0x000fe400000006ff */
[----:B------:R-:W-:Y:S02]  /*08d0*/  SEL R8, R7, RZ, P2 ;  /* 0x000000ff07087207 */ /* 0x000fe40001000000 */
[----:B------:R-:W-:Y:S02]  /*08e0*/  ISETP.NE.AND P1, PT, R10, RZ, P1 ;  /* 0x000000ff0a00720c */ /* 0x000fe40000f25270 */
[----:B------:R-:W-:Y:S02]  /*08f0*/  SHF.R.U32.HI R8, RZ, R8, R5 ;  /* 0x00000008ff087219 */ /* 0x000fe40000011605 */
[----:B------:R-:W-:Y:S02]  /*0900*/  PLOP3.LUT P0, PT, P0, P1, PT, 0xf8, 0x8f ;  /* 0x00000000008f781c */ /* 0x000fe40000703f70 */
[----:B------:R-:W-:-:S02]  /*0910*/  SHF.R.U32.HI R10, RZ, 0x1, R8 ;  /* 0x00000001ff0a7819 */ /* 0x000fc40000011608 */
[----:B------:R-:W-:-:S04]  /*0920*/  SEL R3, RZ, 0x1, !P0 ;  /* 0x00000001ff037807 */ /* 0x000fc80004000000 */
[----:B------:R-:W-:-:S04]  /*0930*/  LOP3.LUT R3, R3, 0x1, R10, 0xf8, !PT ;  /* 0x0000000103037812 */ /* 0x000fc800078ef80a */
[----:B------:R-:W-:-:S05]  /*0940*/  LOP3.LUT R3, R3, R8, RZ, 0xc0, !PT ;  /* 0x0000000803037212 */ /* 0x000fca00078ec0ff */
[----:B------:R-:W-:-:S05]  /*0950*/  IMAD.IADD R3, R10, 0x1, R3 ;  /* 0x000000010a037824 */ /* 0x000fca00078e0203 */
[----:B------:R-:W-:Y:S01]  /*0960*/  LOP3.LUT R0, R3, R0, RZ, 0xfc, !PT ;  /* 0x0000000003007212 */ /* 0x000fe200078efcff */
[----:B------:R-:W-:Y:S06]  /*0970*/  BRA `(.L_x_92) ;  /* 0x0000000000107947 */ /* 0x000fec0003800000 */
.L_x_91:
[----:B------:R-:W-:-:S04]  /*0980*/  LOP3.LUT R0, R0, 0x80000000, RZ, 0xc0, !PT ;  /* 0x8000000000007812 */ /* 0x000fc800078ec0ff */
[----:B------:R-:W-:Y:S01]  /*0990*/  LOP3.LUT R0, R0, 0x7f800000, RZ, 0xfc, !PT ;  /* 0x7f80000000007812 */ /* 0x000fe200078efcff */
[----:B------:R-:W-:Y:S06]  /*09a0*/  BRA `(.L_x_92) ;  /* 0x0000000000047947 */ /* 0x000fec0003800000 */
.L_x_90:
[----:B------:R-:W-:-:S07]  /*09b0*/  IMAD R0, R8, 0x800000, R0 ;  /* 0x0080000008007824 */ /* 0x000fce00078e0200 */
.L_x_92:
[----:B------:R-:W-:Y:S05]  /*09c0*/  BSYNC.RECONVERGENT B2 ;  /* 0x0000000000027941 */ /* 0x000fea0003800200 */
.L_x_89:
[----:B------:R-:W-:Y:S05]  /*09d0*/  BRA `(.L_x_93) ;  /* 0x0000000000207947 */ /* 0x000fea0003800000 */
.L_x_88:
[----:B------:R-:W-:-:S04]  /*09e0*/  LOP3.LUT R0, R3, 0x80000000, R0, 0x48, !PT ;  /* 0x8000000003007812 */ /* 0x000fc800078e4800 */
[----:B------:R-:W-:Y:S01]  /*09f0*/  LOP3.LUT R0, R0, 0x7f800000, RZ, 0xfc, !PT ;  /* 0x7f80000000007812 */ /* 0x000fe200078efcff */
[----:B------:R-:W-:Y:S06]  /*0a00*/  BRA `(.L_x_93) ;  /* 0x0000000000147947 */ /* 0x000fec0003800000 */
.L_x_87:
[----:B------:R-:W-:Y:S01]  /*0a10*/  LOP3.LUT R0, R3, 0x80000000, R0, 0x48, !PT ;  /* 0x8000000003007812 */ /* 0x000fe200078e4800 */
[----:B------:R-:W-:Y:S06]  /*0a20*/  BRA `(.L_x_93) ;  /* 0x00000000000c7947 */ /* 0x000fec0003800000 */
.L_x_86:
[----:B------:R-:W0:Y:S01]  /*0a30*/  MUFU.RSQ R0, -QNAN ;  /* 0xffc0000000007908 */ /* 0x000e220000001400 */
[----:B------:R-:W-:Y:S05]  /*0a40*/  BRA `(.L_x_93) ;  /* 0x0000000000047947 */ /* 0x000fea0003800000 */
.L_x_85:
[----:B------:R-:W-:-:S07]  /*0a50*/  FADD.FTZ R0, R0, R3 ;  /* 0x0000000300007221 */ /* 0x000fce0000010000 */
.L_x_93:
[----:B------:R-:W-:Y:S05]  /*0a60*/  BSYNC.RECONVERGENT B1 ;  /* 0x0000000000017941 */ /* 0x000fea0003800200 */
.L_x_83:
[----:B------:R-:W-:-:S04]  /*0a70*/  IMAD.MOV.U32 R7, RZ, RZ, 0x0 ;  /* 0x00000000ff077424 */ /* 0x000fc800078e00ff */
[----:B0-----:R-:W-:Y:S05]  /*0a80*/  RET.REL.NODEC R6 `(_Z18assign_grid_kernelPfS_PiS0_S0_iff) ;  /* 0xfffffff4065c7950 */ /* 0x001fea0003c3ffff */
.L_x_94:
        /* <DEDUP_REMOVED lines=15> */
.L_x_131:


//--------------------- .text._Z17prefix_sum_kernelPiS_i --------------------------
	.section	.text._Z17prefix_sum_kernelPiS_i,"ax",@progbits
	.align	128
        .global         _Z17prefix_sum_kernelPiS_i
        .type           _Z17prefix_sum_kernelPiS_i,@function
        .size           _Z17prefix_sum_kernelPiS_i,(.L_x_139 - _Z17prefix_sum_kernelPiS_i)
        .other          _Z17prefix_sum_kernelPiS_i,@"STO_CUDA_ENTRY STV_DEFAULT"
_Z17prefix_sum_kernelPiS_i:
.text._Z17prefix_sum_kernelPiS_i:
[----:B------:R-:W-:Y:S01]  /*0000*/  LDC R1, c[0x0][0x37c] ;  /* 0x0000df00ff017b82 */ /* 0x000fe20000000800 */
[----:B------:R-:W0:Y:S07]  /*0010*/  S2R R0, SR_TID.X ;  /* 0x0000000000007919 */ /* 0x000e2e0000002100 */
[----:B------:R-:W0:Y:S08]  /*0020*/  S2UR UR4, SR_CTAID.X ;  /* 0x00000000000479c3 */ /* 0x000e300000002500 */
[----:B------:R-:W1:Y:S01]  /*0030*/  LDC R3, c[0x0][0x390] ;  /* 0x0000e400ff037b82 */ /* 0x000e620000000800 */
[----:B0-----:R-:W-:-:S04]  /*0040*/  LOP3.LUT P0, RZ, R0, UR4, RZ, 0xfc, !PT ;  /* 0x0000000400ff7c12 */ /* 0x001fc8000f80fcff */
[----:B-1----:R-:W-:-:S13]  /*0050*/  ISETP.LT.OR P0, PT, R3, 0x1, P0 ;  /* 0x000000010300780c */ /* 0x002fda0000701670 */
[----:B------:R-:W-:Y:S05]  /*0060*/  @P0 EXIT ;  /* 0x000000000000094d */ /* 0x000fea0003800000 */
[C---:B------:R-:W-:Y:S01]  /*0070*/  ISETP.GE.U32.AND P1, PT, R3.reuse, 0x10, PT ;  /* 0x000000100300780c */ /* 0x040fe20003f26070 */
[----:B------:R-:W0:Y:S01]  /*0080*/  LDCU.64 UR8, c[0x0][0x358] ;  /* 0x00006b00ff0877ac */ /* 0x000e220008000a00 */
[----:B------:R-:W-:Y:S01]  /*0090*/  LOP3.LUT R12, R3, 0xf, RZ, 0xc0, !PT ;  /* 0x0000000f030c7812 */ /* 0x000fe200078ec0ff */
[----:B------:R-:W-:Y:S02]  /*00a0*/  IMAD.MOV.U32 R2, RZ, RZ, RZ ;  /* 0x000000ffff027224 */ /* 0x000fe400078e00ff */
[----:B------:R-:W-:Y:S01]  /*00b0*/  IMAD.MOV.U32 R0, RZ, RZ, RZ ;  /* 0x000000ffff007224 */ /* 0x000fe200078e00ff */
[----:B------:R-:W-:-:S07]  /*00c0*/  ISETP.NE.AND P0, PT, R12, RZ, PT ;  /* 0x000000ff0c00720c */ /* 0x000fce0003f05270 */
[----:B------:R-:W-:Y:S06]  /*00d0*/  @!P1 BRA `(.L_x_95) ;  /* 0x00000004001c9947 */ /* 0x000fec0003800000 */
[----:B------:R-:W1:Y:S01]  /*00e0*/  LDCU.128 UR4, c[0x0][0x380] ;  /* 0x00007000ff0477ac */ /* 0x000e620008000c00 */
[----:B------:R-:W-:Y:S01]  /*00f0*/  LOP3.LUT R2, R3, 0x7ffffff0, RZ, 0xc0, !PT ;  /* 0x7ffffff003027812 */ /* 0x000fe200078ec0ff */
[----:B------:R-:W-:-:S04]  /*0100*/  HFMA2 R0, -RZ, RZ, 0, 0 ;  /* 0x00000000ff007431 */ /* 0x000fc800000001ff */
[----:B------:R-:W-:Y:S01]  /*0110*/  IMAD.MOV R8, RZ, RZ, -R2 ;  /* 0x000000ffff087224 */ /* 0x000fe200078e0a02 */
[----:B-1----:R-:W-:Y:S02]  /*0120*/  UIADD3 UR6, UP0, UPT, UR6, 0x20, URZ ;  /* 0x0000002006067890 */ /* 0x002fe4000ff1e0ff */
[----:B------:R-:W-:Y:S02]  /*0130*/  UIADD3 UR4, UP1, UPT, UR4, 0x20, URZ ;  /* 0x0000002004047890 */ /* 0x000fe4000ff3e0ff */
[----:B------:R-:W-:Y:S02]  /*0140*/  UIADD3.X UR7, UPT, UPT, URZ, UR7, URZ, UP0, !UPT ;  /* 0x00000007ff077290 */ /* 0x000fe400087fe4ff */
[----:B------:R-:W-:Y:S01]  /*0150*/  UIADD3.X UR5, UPT, UPT, URZ, UR5, URZ, UP1, !UPT ;  /* 0x00000005ff057290 */ /* 0x000fe20008ffe4ff */
[----:B------:R-:W-:Y:S01]  /*0160*/  IMAD.U32 R14, RZ, RZ, UR6 ;  /* 0x00000006ff0e7e24 */ /* 0x000fe2000f8e00ff */
[----:B------:R-:W-:Y:S02]  /*0170*/  MOV R9, UR4 ;  /* 0x0000000400097c02 */ /* 0x000fe40008000f00 */
[----:B------:R-:W-:-:S02]  /*0180*/  IMAD.U32 R15, RZ, RZ, UR7 ;  /* 0x00000007ff0f7e24 */ /* 0x000fc4000f8e00ff */
[----:B------:R-:W-:-:S07]  /*0190*/  IMAD.U32 R10, RZ, RZ, UR5 ;  /* 0x00000005ff0a7e24 */ /* 0x000fce000f8e00ff */
.L_x_96:
[----:B------:R-:W-:Y:S01]  /*01a0*/  MOV R6, R14 ;  /* 0x0000000e00067202 */ /* 0x000fe20000000f00 */
[----:B------:R-:W-:Y:S01]  /*01b0*/  IMAD.MOV.U32 R7, RZ, RZ, R15 ;  /* 0x000000ffff077224 */ /* 0x000fe200078e000f */
[----:B------:R-:W-:Y:S01]  /*01c0*/  MOV R5, R10 ;  /* 0x0000000a00057202 */ /* 0x000fe20000000f00 */
[----:B------:R-:W-:-:S03]  /*01d0*/  IMAD.MOV.U32 R4, RZ, RZ, R9 ;  /* 0x000000ffff047224 */ /* 0x000fc600078e0009 */
[----:B0-----:R0:W-:Y:S04]  /*01e0*/  STG.E desc[UR8][R6.64+-0x20], R0 ;  /* 0xffffe00006007986 */ /* 0x0011e8000c101908 */
[----:B------:R-:W2:Y:S02]  /*01f0*/  LDG.E R9, desc[UR8][R4.64+-0x20] ;  /* 0xffffe00804097981 */ /* 0x000ea4000c1e1900 */
[----:B--2---:R-:W-:-:S05]  /*0200*/  IMAD.IADD R9, R9, 0x1, R0 ;  /* 0x0000000109097824 */ /* 0x004fca00078e0200 */
[----:B------:R1:W-:Y:S04]  /*0210*/  STG.E desc[UR8][R6.64+-0x1c], R9 ;  /* 0xffffe40906007986 */ /* 0x0003e8000c101908 */
[----:B------:R-:W2:Y:S02]  /*0220*/  LDG.E R10, desc[UR8][R4.64+-0x1c] ;  /* 0xffffe408040a7981 */ /* 0x000ea4000c1e1900 */
[----:B--2---:R-:W-:-:S05]  /*0230*/  IMAD.IADD R11, R9, 0x1, R10 ;  /* 0x00000001090b7824 */ /* 0x004fca00078e020a */
[----:B------:R2:W-:Y:S04]  /*0240*/  STG.E desc[UR8][R6.64+-0x18], R11 ;  /* 0xffffe80b06007986 */ /* 0x0005e8000c101908 */
[----:B------:R-:W3:Y:S02]  /*0250*/  LDG.E R10, desc[UR8][R4.64+-0x18] ;  /* 0xffffe808040a7981 */ /* 0x000ee4000c1e1900 */
[----:B---3--:R-:W-:-:S05]  /*0260*/  IADD3 R13, PT, PT, R11, R10, RZ ;  /* 0x0000000a0b0d7210 */ /* 0x008fca0007ffe0ff */
[----:B------:R3:W-:Y:S04]  /*0270*/  STG.E desc[UR8][R6.64+-0x14], R13 ;  /* 0xffffec0d06007986 */ /* 0x0007e8000c101908 */
[----:B------:R-:W4:Y:S02]  /*0280*/  LDG.E R10, desc[UR8][R4.64+-0x14] ;  /* 0xffffec08040a7981 */ /* 0x000f24000c1e1900 */
[----:B----4-:R-:W-:-:S05]  /*0290*/  IMAD.IADD R15, R13, 0x1, R10 ;  /* 0x000000010d0f7824 */ /* 0x010fca00078e020a */
[----:B------:R4:W-:Y:S04]  /*02a0*/  STG.E desc[UR8][R6.64+-0x10], R15 ;  /* 0xfffff00f06007986 */ /* 0x0009e8000c101908 */
[----:B0-----:R-:W1:Y:S02]  /*02b0*/  LDG.E R0, desc[UR8][R4.64+-0x10] ;  /* 0xfffff00804007981 */ /* 0x001e64000c1e1900 */
[----:B-1----:R-:W-:-:S05]  /*02c0*/  IMAD.IADD R9, R15, 0x1, R0 ;  /* 0x000000010f097824 */ /* 0x002fca00078e0200 */
[----:B------:R0:W-:Y:S04]  /*02d0*/  STG.E desc[UR8][R6.64+-0xc], R9 ;  /* 0xfffff40906007986 */ /* 0x0001e8000c101908 */
[----:B------:R-:W2:Y:S02]  /*02e0*/  LDG.E R0, desc[UR8][R4.64+-0xc] ;  /* 0xfffff40804007981 */ /* 0x000ea4000c1e1900 */
[----:B--2---:R-:W-:-:S05]  /*02f0*/  IADD3 R11, PT, PT, R9, R0, RZ ;  /* 0x00000000090b7210 */ /* 0x004fca0007ffe0ff */
[----:B------:R1:W-:Y:S04]  /*0300*/  STG.E desc[UR8][R6.64+-0x8], R11 ;  /* 0xfffff80b06007986 */ /* 0x0003e8000c101908 */
[----:B------:R-:W3:Y:S02]  /*0310*/  LDG.E R0, desc[UR8][R4.64+-0x8] ;  /* 0xfffff80804007981 */ /* 0x000ee4000c1e1900 */
[----:B---3--:R-:W-:-:S05]  /*0320*/  IMAD.IADD R13, R11, 0x1, R0 ;  /* 0x000000010b0d7824 */ /* 0x008fca00078e0200 */
[----:B------:R2:W-:Y:S04]  /*0330*/  STG.E desc[UR8][R6.64+-0x4], R13 ;  /* 0xfffffc0d06007986 */ /* 0x0005e8000c101908 */
[----:B------:R-:W4:Y:S02]  /*0340*/  LDG.E R0, desc[UR8][R4.64+-0x4] ;  /* 0xfffffc0804007981 */ /* 0x000f24000c1e1900 */
[----:B----4-:R-:W-:-:S05]  /*0350*/  IMAD.IADD R15, R13, 0x1, R0 ;  /* 0x000000010d0f7824 */ /* 0x010fca00078e0200 */
[----:B------:R3:W-:Y:S04]  /*0360*/  STG.E desc[UR8][R6.64], R15 ;  /* 0x0000000f06007986 */ /* 0x0007e8000c101908 */
[----:B------:R-:W0:Y:S02]  /*0370*/  LDG.E R0, desc[UR8][R4.64] ;  /* 0x0000000804007981 */ /* 0x000e24000c1e1900 */
[----:B0-----:R-:W-:-:S05]  /*0380*/  IADD3 R9, PT, PT, R15, R0, RZ ;  /* 0x000000000f097210 */ /* 0x001fca0007ffe0ff */
[----:B------:R0:W-:Y:S04]  /*0390*/  STG.E desc[UR8][R6.64+0x4], R9 ;  /* 0x0000040906007986 */ /* 0x0001e8000c101908 */
[----:B------:R-:W1:Y:S02]  /*03a0*/  LDG.E R0, desc[UR8][R4.64+0x4] ;  /* 0x0000040804007981 */ /* 0x000e64000c1e1900 */
[----:B-1----:R-:W-:-:S05]  /*03b0*/  IMAD.IADD R11, R9, 0x1, R0 ;  /* 0x00000001090b7824 */ /* 0x002fca00078e0200 */
[----:B------:R1:W-:Y:S04]  /*03c0*/  STG.E desc[UR8][R6.64+0x8], R11 ;  /* 0x0000080b06007986 */ /* 0x0003e8000c101908 */
[----:B------:R-:W2:Y:S02]  /*03d0*/  LDG.E R0, desc[UR8][R4.64+0x8] ;  /* 0x0000080804007981 */ /* 0x000ea4000c1e1900 */
[----:B--2---:R-:W-:-:S05]  /*03e0*/  IMAD.IADD R13, R11, 0x1, R0 ;  /* 0x000000010b0d7824 */ /* 0x004fca00078e0200 */
[----:B------:R2:W-:Y:S04]  /*03f0*/  STG.E desc[UR8][R6.64+0xc], R13 ;  /* 0x00000c0d06007986 */ /* 0x0005e8000c101908 */
[----:B------:R-:W3:Y:S02]  /*0400*/  LDG.E R0, desc[UR8][R4.64+0xc] ;  /* 0x00000c0804007981 */ /* 0x000ee4000c1e1900 */
[----:B---3--:R-:W-:-:S05]  /*0410*/  IADD3 R15, PT, PT, R13, R0, RZ ;  /* 0x000000000d0f7210 */ /* 0x008fca0007ffe0ff */
[----:B------:R-:W-:Y:S04]  /*0420*/  STG.E desc[UR8][R6.64+0x10], R15 ;  /* 0x0000100f06007986 */ /* 0x000fe8000c101908 */
[----:B------:R-:W0:Y:S02]  /*0430*/  LDG.E R0, desc[UR8][R4.64+0x10] ;  /* 0x0000100804007981 */ /* 0x000e24000c1e1900 */
[----:B0-----:R-:W-:-:S05]  /*0440*/  IMAD.IADD R9, R15, 0x1, R0 ;  /* 0x000000010f097824 */ /* 0x001fca00078e0200 */
[----:B------:R0:W-:Y:S04]  /*0450*/  STG.E desc[UR8][R6.64+0x14], R9 ;  /* 0x0000140906007986 */ /* 0x0001e8000c101908 */
[----:B------:R-:W1:Y:S02]  /*0460*/  LDG.E R0, desc[UR8][R4.64+0x14] ;  /* 0x0000140804007981 */ /* 0x000e64000c1e1900 */
[----:B-1----:R-:W-:-:S05]  /*0470*/  IMAD.IADD R11, R9, 0x1, R0 ;  /* 0x00000001090b7824 */ /* 0x002fca00078e0200 */
[----:B------:R1:W-:Y:S04]  /*0480*/  STG.E desc[UR8][R6.64+0x18], R11 ;  /* 0x0000180b06007986 */ /* 0x0003e8000c101908 */
[----:B------:R-:W2:Y:S01]  /*0490*/  LDG.E R0, desc[UR8][R4.64+0x18] ;  /* 0x0000180804007981 */ /* 0x000ea2000c1e1900 */
[----:B------:R-:W-:-:S05]  /*04a0*/  VIADD R8, R8, 0x10 ;  /* 0x0000001008087836 */ /* 0x000fca0000000000 */
[----:B------:R-:W-:Y:S02]  /*04b0*/  ISETP.NE.AND P1, PT, R8, RZ, PT ;  /* 0x000000ff0800720c */ /* 0x000fe40003f25270 */
[----:B--2---:R-:W-:-:S05]  /*04c0*/  IADD3 R13, PT, PT, R11, R0, RZ ;  /* 0x000000000b0d7210 */ /* 0x004fca0007ffe0ff */
[----:B------:R1:W-:Y:S04]  /*04d0*/  STG.E desc[UR8][R6.64+0x1c], R13 ;  /* 0x00001c0d06007986 */ /* 0x0003e8000c101908 */
[----:B------:R-:W2:Y:S01]  /*04e0*/  LDG.E R0, desc[UR8][R4.64+0x1c] ;  /* 0x00001c0804007981 */ /* 0x000ea2000c1e1900 */
[----:B0-----:R-:W-:Y:S02]  /*04f0*/  IADD3 R9, P3, PT, R4, 0x40, RZ ;  /* 0x0000004004097810 */ /* 0x001fe40007f7e0ff */
[----:B------:R-:W-:-:S03]  /*0500*/  IADD3 R14, P2, PT, R6, 0x40, RZ ;  /* 0x00000040060e7810 */ /* 0x000fc60007f5e0ff */
[----:B------:R-:W-:Y:S01]  /*0510*/  IMAD.X R10, RZ, RZ, R5, P3 ;  /* 0x000000ffff0a7224 */ /* 0x000fe200018e0605 */
[----:B------:R-:W-:Y:S02]  /*0520*/  IADD3.X R15, PT, PT, RZ, R7, RZ, P2, !PT ;  /* 0x00000007ff0f7210 */ /* 0x000fe400017fe4ff */
[----:B--2---:R-:W-:Y:S01]  /*0530*/  IADD3 R0, PT, PT, R13, R0, RZ ;  /* 0x000000000d007210 */ /* 0x004fe20007ffe0ff */
[----:B-1----:R-:W-:Y:S06]  /*0540*/  @P1 BRA `(.L_x_96) ;  /* 0xfffffffc00141947 */ /* 0x002fec000383ffff */
.L_x_95:
[----:B0-----:R-:W-:Y:S05]  /*0550*/  @!P0 EXIT ;  /* 0x000000000000894d */ /* 0x001fea0003800000 */
[----:B------:R-:W-:Y:S02]  /*0560*/  ISETP.GE.U32.AND P0, PT, R12, 0x8, PT ;  /* 0x000000080c00780c */ /* 0x000fe40003f06070 */
[----:B------:R-:W-:-:S04]  /*0570*/  LOP3.LUT R10, R3, 0x7, RZ, 0xc0, !PT ;  /* 0x00000007030a7812 */ /* 0x000fc800078ec0ff */
[----:B------:R-:W-:-:S07]  /*0580*/  ISETP.NE.AND P1, PT, R10, RZ, PT ;  /* 0x000000ff0a00720c */ /* 0x000fce0003f25270 */
[----:B------:R-:W-:Y:S06]  /*0590*/  @!P0 BRA `(.L_x_97) ;  /* 0x0000000000748947 */ /* 0x000fec0003800000 */
[----:B------:R-:W0:Y:S08]  /*05a0*/  LDC.64 R4, c[0x0][0x388] ;  /* 0x0000e200ff047b82 */ /* 0x000e300000000a00 */
[----:B------:R-:W1:Y:S01]  /*05b0*/  LDC.64 R6, c[0x0][0x380] ;  /* 0x0000e000ff067b82 */ /* 0x000e620000000a00 */
[----:B0-----:R-:W-:-:S05]  /*05c0*/  IMAD.WIDE.U32 R4, R2, 0x4, R4 ;  /* 0x0000000402047825 */ /* 0x001fca00078e0004 */
[----:B------:R0:W-:Y:S01]  /*05d0*/  STG.E desc[UR8][R4.64], R0 ;  /* 0x0000000004007986 */ /* 0x0001e2000c101908 */
[----:B-1----:R-:W-:-:S05]  /*05e0*/  IMAD.WIDE.U32 R6, R2, 0x4, R6 ;  /* 0x0000000402067825 */ /* 0x002fca00078e0006 */
[----:B------:R-:W2:Y:S02]  /*05f0*/  LDG.E R9, desc[UR8][R6.64] ;  /* 0x0000000806097981 */ /* 0x000ea4000c1e1900 */
[----:B--2---:R-:W-:-:S05]  /*0600*/  IMAD.IADD R9, R0, 0x1, R9 ;  /* 0x0000000100097824 */ /* 0x004fca00078e0209 */
        /* <DEDUP_REMOVED lines=8> */
[----:B----4-:R-:W-:-:S05]  /*0690*/  IADD3 R15, PT, PT, R13, R8, RZ ;  /* 0x000000080d0f7210 */ /* 0x010fca0007ffe0ff */
        /* <DEDUP_REMOVED lines=10> */
[----:B------:R-:W2:Y:S01]  /*0740*/  LDG.E R0, desc[UR8][R6.64+0x1c] ;  /* 0x00001c0806007981 */ /* 0x000ea2000c1e1900 */
[----:B------:R-:W-:Y:S01]  /*0750*/  IADD3 R2, PT, PT, R2, 0x8, RZ ;  /* 0x0000000802027810 */ /* 0x000fe20007ffe0ff */
[----:B--2-4-:R-:W-:-:S07]  /*0760*/  IMAD.IADD R0, R13, 0x1, R0 ;  /* 0x000000010d007824 */ /* 0x014fce00078e0200 */
.L_x_97:
[----:B------:R-:W-:Y:S05]  /*0770*/  @!P1 EXIT ;  /* 0x000000000000994d */ /* 0x000fea0003800000 */
        /* <DEDUP_REMOVED lines=10> */
[----:B--2---:R-:W-:-:S05]  /*0820*/  IADD3 R9, PT, PT, R0, R9, RZ ;  /* 0x0000000900097210 */ /* 0x004fca0007ffe0ff */
[----:B------:R1:W-:Y:S04]  /*0830*/  STG.E desc[UR8][R4.64+0x4], R9 ;  /* 0x0000040904007986 */ /* 0x0003e8000c101908 */
[----:B------:R-:W2:Y:S02]  /*0840*/  LDG.E R8, desc[UR8][R6.64+0x4] ;  /* 0x0000040806087981 */ /* 0x000ea4000c1e1900 */
[----:B--2---:R-:W-:-:S05]  /*0850*/  IMAD.IADD R11, R9, 0x1, R8 ;  /* 0x00000001090b7824 */ /* 0x004fca00078e0208 */
[----:B------:R1:W-:Y:S04]  /*0860*/  STG.E desc[UR8][R4.64+0x8], R11 ;  /* 0x0000080b04007986 */ /* 0x0003e8000c101908 */
[----:B------:R-:W2:Y:S02]  /*0870*/  LDG.E R8, desc[UR8][R6.64+0x8] ;  /* 0x0000080806087981 */ /* 0x000ea4000c1e1900 */
[----:B--2---:R-:W-:-:S05]  /*0880*/  IADD3 R13, PT, PT, R11, R8, RZ ;  /* 0x000000080b0d7210 */ /* 0x004fca0007ffe0ff */
[----:B------:R1:W-:Y:S04]  /*0890*/  STG.E desc[UR8][R4.64+0xc], R13 ;  /* 0x00000c0d04007986 */ /* 0x0003e8000c101908 */
[----:B------:R-:W0:Y:S01]  /*08a0*/  LDG.E R8, desc[UR8][R6.64+0xc] ;  /* 0x00000c0806087981 */ /* 0x000e22000c1e1900 */
[----:B------:R-:W-:Y:S01]  /*08b0*/  VIADD R2, R2, 0x4 ;  /* 0x0000000402027836 */ /* 0x000fe20000000000 */
[----:B01----:R-:W-:-:S07]  /*08c0*/  IADD3 R0, PT, PT, R13, R8, RZ ;  /* 0x000000080d007210 */ /* 0x003fce0007ffe0ff */
.L_x_98:
[----:B------:R-:W-:Y:S05]  /*08d0*/  @!P1 EXIT ;  /* 0x000000000000994d */ /* 0x000fea0003800000 */
[----:B------:R-:W0:Y:S08]  /*08e0*/  LDC.64 R6, c[0x0][0x388] ;  /* 0x0000e200ff067b82 */ /* 0x000e300000000a00 */
[----:B------:R-:W1:Y:S01]  /*08f0*/  LDC.64 R4, c[0x0][0x380] ;  /* 0x0000e000ff047b82 */ /* 0x000e620000000a00 */
[----:B0-----:R-:W-:-:S03]  /*0900*/  IMAD.WIDE.U32 R6, R2, 0x4, R6 ;  /* 0x0000000402067825 */ /* 0x001fc600078e0006 */
[----:B------:R-:W-:Y:S01]  /*0910*/  MOV R8, R6 ;  /* 0x0000000600087202 */ /* 0x000fe20000000f00 */
[----:B------:R-:W-:Y:S02]  /*0920*/  IMAD.MOV R6, RZ, RZ, -R3 ;  /* 0x000000ffff067224 */ /* 0x000fe400078e0a03 */
[----:B-1----:R-:W-:-:S04]  /*0930*/  IMAD.WIDE.U32 R4, R2, 0x4, R4 ;  /* 0x0000000402047825 */ /* 0x002fc800078e0004 */
[----:B------:R-:W-:-:S07]  /*0940*/  IMAD.MOV.U32 R9, RZ, RZ, R5 ;  /* 0x000000ffff097224 */ /* 0x000fce00078e0005 */
.L_x_99:
[----:B------:R-:W-:Y:S01]  /*0950*/  MOV R2, R8 ;  /* 0x0000000800027202 */ /* 0x000fe20000000f00 */
[----:B------:R-:W-:Y:S01]  /*0960*/  IMAD.MOV.U32 R3, RZ, RZ, R7 ;  /* 0x000000ffff037224 */ /* 0x000fe200078e0007 */
[----:B------:R-:W-:-:S04]  /*0970*/  MOV R5, R9 ;  /* 0x0000000900057202 */ /* 0x000fc80000000f00 */
[----:B------:R0:W-:Y:S04]  /*0980*/  STG.E desc[UR8][R2.64], R0 ;  /* 0x0000000002007986 */ /* 0x0001e8000c101908 */
[----:B------:R1:W0:Y:S01]  /*0990*/  LDG.E R5, desc[UR8][R4.64] ;  /* 0x0000000804057981 */ /* 0x000222000c1e1900 */
[----:B------:R-:W-:Y:S01]  /*09a0*/  VIADD R6, R6, 0x1 ;  /* 0x0000000106067836 */ /* 0x000fe20000000000 */
[----:B------:R-:W-:-:S04]  /*09b0*/  IADD3 R8, P2, PT, R8, 0x4, RZ ;  /* 0x0000000408087810 */ /* 0x000fc80007f5e0ff */
[----:B------:R-:W-:Y:S01]  /*09c0*/  ISETP.NE.AND P0, PT, R6, RZ, PT ;  /* 0x000000ff0600720c */ /* 0x000fe20003f05270 */
[----:B------:R-:W-:Y:S01]  /*09d0*/  IMAD.X R7, RZ, RZ, R7, P2 ;  /* 0x000000ffff077224 */ /* 0x000fe200010e0607 */
[----:B-1----:R-:W-:-:S04]  /*09e0*/  IADD3 R4, P1, PT, R4, 0x4, RZ ;  /* 0x0000000404047810 */ /* 0x002fc80007f3e0ff */
[----:B------:R-:W-:Y:S02]  /*09f0*/  IADD3.X R9, PT, PT, RZ, R9, RZ, P1, !PT ;  /* 0x00000009ff097210 */ /* 0x000fe40000ffe4ff */
[----:B0-----:R-:W-:-:S05]  /*0a00*/  IADD3 R0, PT, PT, R5, R0, RZ ;  /* 0x0000000005007210 */ /* 0x001fca0007ffe0ff */
[----:B------:R-:W-:Y:S05]  /*0a10*/  @P0 BRA `(.L_x_99) ;  /* 0xfffffffc00cc0947 */ /* 0x000fea000383ffff */
[----:B------:R-:W-:Y:S05]  /*0a20*/  EXIT ;  /* 0x000000000000794d */ /* 0x000fea0003800000 */
.L_x_100:
        /* <DEDUP_REMOVED lines=13> */
.L_x_139:


//--------------------- .text._Z17count_grid_kernelPfS_Piiff --------------------------
	.section	.text._Z17count_grid_kernelPfS_Piiff,"ax",@progbits
	.align	128
        .global         _Z17count_grid_kernelPfS_Piiff
        .type           _Z17count_grid_kernelPfS_Piiff,@function
        .size           _Z17count_grid_kernelPfS_Piiff,(.L_x_132 - _Z17count_grid_kernelPfS_Piiff)
        .other          _Z17count_grid_kernelPfS_Piiff,@"STO_CUDA_ENTRY STV_DEFAULT"
_Z17count_grid_kernelPfS_Piiff:
.text._Z17count_grid_kernelPfS_Piiff:
        /* <DEDUP_REMOVED lines=25> */
[----:B------:R-:W-:Y:S05]  /*0190*/  CALL.REL.NOINC `($__internal_4_$__cuda_sm3x_div_rn_noftz_f32_slowpath) ;  /* 0x0000000000887944 */ /* 0x000fea0003c00000 */
[----:B------:R-:W-:-:S07]  /*01a0*/  IMAD.MOV.U32 R3, RZ, RZ, R0 ;  /* 0x000000ffff037224 */ /* 0x000fce00078e0000 */
.L_x_102:
[----:B------:R-:W-:Y:S05]  /*01b0*/  BSYNC.RECONVERGENT B0 ;  /* 0x0000000000007941 */ /* 0x000fea0003800200 */
.L_x_101:
        /* <DEDUP_REMOVED lines=21> */
.L_x_104:
[----:B------:R-:W-:Y:S05]  /*0310*/  BSYNC.RECONVERGENT B0 ;  /* 0x0000000000007941 */ /* 0x000fea0003800200 */
.L_x_103:
[----:B------:R-:W0:Y:S01]  /*0320*/  F2I.TRUNC.NTZ R6, R6 ;  /* 0x0000000600067305 */ /* 0x000e22000020f100 */
[----:B------:R-:W1:Y:S01]  /*0330*/  LDC.64 R4, c[0x0][0x390] ;  /* 0x0000e400ff047b82 */ /* 0x000e620000000a00 */
[----:B------:R-:W-:Y:S01]  /*0340*/  IMAD.MOV.U32 R7, RZ, RZ, 0x1 ;  /* 0x00000001ff077424 */ /* 0x000fe200078e00ff */
[----:B0-----:R-:W-:-:S04]  /*0350*/  VIMNMX R0, PT, PT, RZ, R6, !PT ;  /* 0x00000006ff007248 */ /* 0x001fc80007fe0100 */
[----:B------:R-:W-:-:S05]  /*0360*/  VIMNMX R0, PT, PT, R0, 0x7f, PT ;  /* 0x0000007f00007848 */ /* 0x000fca0003fe0100 */
[----:B------:R-:W-:-:S05]  /*0370*/  IMAD.SHL.U32 R3, R0, 0x80, RZ ;  /* 0x0000008000037824 */ /* 0x000fca00078e00ff */
[----:B------:R-:W-:-:S05]  /*0380*/  LOP3.LUT R3, R3, R2, RZ, 0xfc, !PT ;  /* 0x0000000203037212 */ /* 0x000fca00078efcff */
[----:B-1----:R-:W-:-:S05]  /*0390*/  IMAD.WIDE.U32 R2, R3, 0x4, R4 ;  /* 0x0000000403027825 */ /* 0x002fca00078e0004 */
[----:B------:R-:W-:Y:S01]  /*03a0*/  REDG.E.ADD.STRONG.GPU desc[UR4][R2.64], R7 ;  /* 0x000000070200798e */ /* 0x000fe2000c12e104 */
[----:B------:R-:W-:Y:S05]  /*03b0*/  EXIT ;  /* 0x000000000000794d */ /* 0x000fea0003800000 */
        .weak           $__internal_4_$__cuda_sm3x_div_rn_noftz_f32_slowpath
        .type           $__internal_4_$__cuda_sm3x_div_rn_noftz_f32_slowpath,@function
        .size           $__internal_4_$__cuda_sm3x_div_rn_noftz_f32_slowpath,(.L_x_132 - $__internal_4_$__cuda_sm3x_div_rn_noftz_f32_slowpath)
$__internal_4_$__cuda_sm3x_div_rn_noftz_f32_slowpath:
        /* <DEDUP_REMOVED lines=34> */
.L_x_106:
        /* <DEDUP_REMOVED lines=51> */
.L_x_113:
[----:B------:R-:W-:-:S04]  /*0910*/  LOP3.LUT R0, R0, 0x80000000, RZ, 0xc0, !PT ;  /* 0x8000000000007812 */ /* 0x000fc800078ec0ff */
[----:B------:R-:W-:Y:S01]  /*0920*/  LOP3.LUT R0, R0, 0x7f800000, RZ, 0xfc, !PT ;  /* 0x7f80000000007812 */ /* 0x000fe200078efcff */
[----:B------:R-:W-:Y:S06]  /*0930*/  BRA `(.L_x_114) ;  /* 0x0000000000047947 */ /* 0x000fec0003800000 */
.L_x_112:
[----:B------:R-:W-:-:S07]  /*0940*/  IMAD R0, R6, 0x800000, R0 ;  /* 0x0080000006007824 */ /* 0x000fce00078e0200 */
.L_x_114:
[----:B------:R-:W-:Y:S05]  /*0950*/  BSYNC.RECONVERGENT B2 ;  /* 0x0000000000027941 */ /* 0x000fea0003800200 */
.L_x_111:
[----:B------:R-:W-:Y:S05]  /*0960*/  BRA `(.L_x_115) ;  /* 0x0000000000207947 */ /* 0x000fea0003800000 */
.L_x_110:
[----:B------:R-:W-:-:S04]  /*0970*/  LOP3.LUT R0, R3, 0x80000000, R0, 0x48, !PT ;  /* 0x8000000003007812 */ /* 0x000fc800078e4800 */
[----:B------:R-:W-:Y:S01]  /*0980*/  LOP3.LUT R0, R0, 0x7f800000, RZ, 0xfc, !PT ;  /* 0x7f80000000007812 */ /* 0x000fe200078efcff */
[----:B------:R-:W-:Y:S06]  /*0990*/  BRA `(.L_x_115) ;  /* 0x0000000000147947 */ /* 0x000fec0003800000 */
.L_x_109:
[----:B------:R-:W-:Y:S01]  /*09a0*/  LOP3.LUT R0, R3, 0x80000000, R0, 0x48, !PT ;  /* 0x8000000003007812 */ /* 0x000fe200078e4800 */
[----:B------:R-:W-:Y:S06]  /*09b0*/  BRA `(.L_x_115) ;  /* 0x00000000000c7947 */ /* 0x000fec0003800000 */
.L_x_108:
[----:B------:R-:W0:Y:S01]  /*09c0*/  MUFU.RSQ R0, -QNAN ;  /* 0xffc0000000007908 */ /* 0x000e220000001400 */
[----:B------:R-:W-:Y:S05]  /*09d0*/  BRA `(.L_x_115) ;  /* 0x0000000000047947 */ /* 0x000fea0003800000 */
.L_x_107:
[----:B------:R-:W-:-:S07]  /*09e0*/  FADD.FTZ R0, R0, R3 ;  /* 0x0000000300007221 */ /* 0x000fce0000010000 */
.L_x_115:
[----:B------:R-:W-:Y:S05]  /*09f0*/  BSYNC.RECONVERGENT B1 ;  /* 0x0000000000017941 */ /* 0x000fea0003800200 */
.L_x_105:
[----:B------:R-:W-:-:S04]  /*0a00*/  IMAD.MOV.U32 R5, RZ, RZ, 0x0 ;  /* 0x00000000ff057424 */ /* 0x000fc800078e00ff */
[----:B0-----:R-:W-:Y:S05]  /*0a10*/  RET.REL.NODEC R4 `(_Z17count_grid_kernelPfS_Piiff) ;  /* 0xfffffff404787950 */ /* 0x001fea0003c3ffff */
.L_x_116:
        /* <DEDUP_REMOVED lines=14> */
.L_x_132:


//--------------------- .text._Z17clear_grid_kernelPii --------------------------
	.section	.text._Z17clear_grid_kernelPii,"ax",@progbits
	.align	128
        .global         _Z17clear_grid_kernelPii
        .type           _Z17clear_grid_kernelPii,@function
        .size           _Z17clear_grid_kernelPii,(.L_x_141 - _Z17clear_grid_kernelPii)
        .other          _Z17clear_grid_kernelPii,@"STO_CUDA_ENTRY STV_DEFAULT"
_Z17clear_grid_kernelPii:
.text._Z17clear_grid_kernelPii:
        /* <DEDUP_REMOVED lines=10> */
[----:B0-----:R-:W-:-:S05]  /*00a0*/  IMAD.WIDE R2, R5, 0x4, R2 ;  /* 0x0000000405027825 */ /* 0x001fca00078e0202 */
[----:B-1----:R-:W-:Y:S01]  /*00b0*/  STG.E desc[UR4][R2.64], RZ ;  /* 0x000000ff02007986 */ /* 0x002fe2000c101904 */
[----:B------:R-:W-:Y:S05]  /*00c0*/  EXIT ;  /* 0x000000000000794d */ /* 0x000fea0003800000 */
.L_x_117:
        /* <DEDUP_REMOVED lines=11> */
.L_x_141:


//--------------------- .text._Z21init_particles_kernelPfS_S_S_PiiiiiP17curandStateXORWOW --------------------------
	.section	.text._Z21init_particles_kernelPfS_S_S_PiiiiiP17curandStateXORWOW,"ax",@progbits
	.align	128
        .global         _Z21init_particles_kernelPfS_S_S_PiiiiiP17curandStateXORWOW
        .type           _Z21init_particles_kernelPfS_S_S_PiiiiiP17curandStateXORWOW,@function
        .size           _Z21init_particles_kernelPfS_S_S_PiiiiiP17curandStateXORWOW,(.L_x_142 - _Z21init_particles_kernelPfS_S_S_PiiiiiP17curandStateXORWOW)
        .other          _Z21init_particles_kernelPfS_S_S_PiiiiiP17curandStateXORWOW,@"STO_CUDA_ENTRY STV_DEFAULT"
_Z21init_particles_kernelPfS_S_S_PiiiiiP17curandStateXORWOW:
.text._Z21init_particles_kernelPfS_S_S_PiiiiiP17curandStateXORWOW:
        /* <DEDUP_REMOVED lines=10> */
[----:B------:R-:W2:Y:S06]  /*00a0*/  LDCU.64 UR6, c[0x0][0x3b0] ;  /* 0x00007600ff0677ac */ /* 0x000eac0008000a00 */
[----:B------:R-:W3:Y:S08]  /*00b0*/  LDC R0, c[0x0][0x3ac] ;  /* 0x0000eb00ff007b82 */ /* 0x000ef00000000800 */
[----:B------:R-:W4:Y:S01]  /*00c0*/  LDC.64 R20, c[0x0][0x380] ;  /* 0x0000e000ff147b82 */ /* 0x000f220000000a00 */
[----:B0-----:R-:W-:-:S05]  /*00d0*/  IMAD.WIDE R2, R13, 0x30, R2 ;  /* 0x000000300d027825 */ /* 0x001fca00078e0202 */
[----:B-1----:R-:W5:Y:S04]  /*00e0*/  LDG.E.64 R18, desc[UR4][R2.64] ;  /* 0x0000000402127981 */ /* 0x002f68000c1e1b00 */
[----:B------:R-:W5:Y:S04]  /*00f0*/  LDG.E.64 R8, desc[UR4][R2.64+0x10] ;  /* 0x0000100402087981 */ /* 0x000f68000c1e1b00 */
[----:B------:R-:W5:Y:S04]  /*0100*/  LDG.E.64 R14, desc[UR4][R2.64+0x8] ;  /* 0x00000804020e7981 */ /* 0x000f68000c1e1b00 */
[----:B------:R-:W5:Y:S04]  /*0110*/  LDG.E.64 R6, desc[UR4][R2.64+0x18] ;  /* 0x0000180402067981 */ /* 0x000f68000c1e1b00 */
[----:B------:R-:W5:Y:S04]  /*0120*/  LDG.E.64 R4, desc[UR4][R2.64+0x28] ;  /* 0x0000280402047981 */ /* 0x000f68000c1e1b00 */
[----:B------:R-:W5:Y:S01]  /*0130*/  LDG.E R25, desc[UR4][R2.64+0x20] ;  /* 0x0000200402197981 */ /* 0x000f62000c1e1900 */
[----:B---3--:R-:W-:Y:S01]  /*0140*/  I2FP.F32.S32 R23, R0 ;  /* 0x0000000000177245 */ /* 0x008fe20000201400 */
[----:B----4-:R-:W-:Y:S01]  /*0150*/  IMAD.WIDE R20, R13, 0x4, R20 ;  /* 0x000000040d147825 */ /* 0x010fe200078e0214 */
[----:B--2---:R-:W-:-:S02]  /*0160*/  I2FP.F32.S32 R29, UR7 ;  /* 0x00000007001d7c45 */ /* 0x004fc40008201400 */
[----:B-----5:R-:W-:-:S04]  /*0170*/  SHF.R.U32.HI R10, RZ, 0x2, R19 ;  /* 0x00000002ff0a7819 */ /* 0x020fc80000011613 */
[----:B------:R-:W-:Y:S01]  /*0180*/  LOP3.LUT R11, R10, R19, RZ, 0x3c, !PT ;  /* 0x000000130a0b7212 */ /* 0x000fe200078e3cff */
[----:B------:R-:W-:Y:S01]  /*0190*/  IMAD.SHL.U32 R12, R9, 0x10, RZ ;  /* 0x00000010090c7824 */ /* 0x000fe200078e00ff */
[----:B------:R-:W-:Y:S01]  /*01a0*/  IABS R10, R0 ;  /* 0x00000000000a7213 */ /* 0x000fe20000000000 */
[----:B------:R-:W-:Y:S01]  /*01b0*/  HFMA2 R19, -RZ, RZ, 0.1171875, 0 ;  /* 0x2f800000ff137431 */ /* 0x000fe200000001ff */
[----:B------:R-:W-:Y:S01]  /*01c0*/  SHF.R.U32.HI R17, RZ, 0x2, R14 ;  /* 0x00000002ff117819 */ /* 0x000fe2000001160e */
[----:B------:R-:W-:Y:S01]  /*01d0*/  IMAD.SHL.U32 R16, R11, 0x2, RZ ;  /* 0x000000020b107824 */ /* 0x000fe200078e00ff */
[----:B------:R-:W0:Y:S02]  /*01e0*/  I2F.RP R22, R10 ;  /* 0x0000000a00167306 */ /* 0x000e240000209400 */
[----:B------:R-:W-:Y:S02]  /*01f0*/  LOP3.LUT R17, R17, R14, RZ, 0x3c, !PT ;  /* 0x0000000e11117212 */ /* 0x000fe400078e3cff */
[----:B------:R-:W-:-:S02]  /*0200*/  LOP3.LUT R12, R9, R12, R16, 0x96, !PT ;  /* 0x0000000c090c7212 */ /* 0x000fc400078e9610 */
[----:B------:R-:W-:Y:S01]  /*0210*/  SHF.R.U32.HI R16, RZ, 0x2, R15 ;  /* 0x00000002ff107819 */ /* 0x000fe2000001160f */
[----:B------:R-:W-:Y:S01]  /*0220*/  IMAD.SHL.U32 R14, R17, 0x2, RZ ;  /* 0x00000002110e7824 */ /* 0x000fe200078e00ff */
[----:B------:R-:W-:Y:S02]  /*0230*/  LOP3.LUT R11, R12, R11, RZ, 0x3c, !PT ;  /* 0x0000000b0c0b7212 */ /* 0x000fe400078e3cff */
[----:B------:R-:W-:Y:S02]  /*0240*/  LOP3.LUT R16, R16, R15, RZ, 0x3c, !PT ;  /* 0x0000000f10107212 */ /* 0x000fe400078e3cff */
[----:B------:R-:W-:Y:S01]  /*0250*/  SHF.L.U32 R12, R11, 0x4, RZ ;  /* 0x000000040b0c7819 */ /* 0x000fe200000006ff */
[----:B0-----:R-:W0:Y:S03]  /*0260*/  MUFU.RCP R22, R22 ;  /* 0x0000001600167308 */ /* 0x001e260000001000 */
[----:B------:R-:W-:Y:S01]  /*0270*/  LOP3.LUT R14, R17, R14, R12, 0x96, !PT ;  /* 0x0000000e110e7212 */ /* 0x000fe200078e960c */
[----:B------:R-:W-:-:S03]  /*0280*/  IMAD.SHL.U32 R12, R16, 0x2, RZ ;  /* 0x00000002100c7824 */ /* 0x000fc600078e00ff */
[----:B------:R-:W-:-:S05]  /*0290*/  LOP3.LUT R14, R14, R11, RZ, 0x3c, !PT ;  /* 0x0000000b0e0e7212 */ /* 0x000fca00078e3cff */
[----:B------:R-:W-:-:S05]  /*02a0*/  IMAD.SHL.U32 R15, R14, 0x10, RZ ;  /* 0x000000100e0f7824 */ /* 0x000fca00078e00ff */
[----:B------:R-:W-:Y:S02]  /*02b0*/  LOP3.LUT R15, R16, R12, R15, 0x96, !PT ;  /* 0x0000000c100f7212 */ /* 0x000fe400078e960f */
[----:B------:R-:W-:Y:S01]  /*02c0*/  IADD3 R12, PT, PT, R18, 0x10974f, RZ ;  /* 0x0010974f120c7810 */ /* 0x000fe20007ffe0ff */
[----:B0-----:R-:W-:Y:S01]  /*02d0*/  VIADD R17, R22, 0xffffffe ;  /* 0x0ffffffe16117836 */ /* 0x001fe20000000000 */
[----:B------:R-:W-:-:S05]  /*02e0*/  LOP3.LUT R15, R15, R14, RZ, 0x3c, !PT ;  /* 0x0000000e0f0f7212 */ /* 0x000fca00078e3cff */
[----:B------:R-:W-:Y:S01]  /*02f0*/  IMAD.IADD R16, R15, 0x1, R12 ;  /* 0x000000010f107824 */ /* 0x000fe200078e020c */
[----:B------:R-:W0:Y:S04]  /*0300*/  F2I.FTZ.U32.TRUNC.NTZ R17, R17 ;  /* 0x0000001100117305 */ /* 0x000e28000021f000 */
[----:B------:R-:W-:-:S05]  /*0310*/  I2FP.F32.U32 R16, R16 ;  /* 0x0000001000107245 */ /* 0x000fca0000201000 */
[----:B------:R-:W-:Y:S01]  /*0320*/  FFMA R22, R16, R19, 1.1641532182693481445e-10 ;  /* 0x2f00000010167423 */ /* 0x000fe20000000013 */
[C---:B------:R-:W-:Y:S02]  /*0330*/  IADD3 R16, PT, PT, R18.reuse, 0x587c5, R11 ;  /* 0x000587c512107810 */ /* 0x040fe40007ffe00b */
[----:B------:R-:W-:Y:S01]  /*0340*/  IADD3 R18, PT, PT, R18, 0xb0f8a, R14 ;  /* 0x000b0f8a12127810 */ /* 0x000fe20007ffe00e */
[----:B------:R-:W-:Y:S01]  /*0350*/  FMUL R22, R22, R23 ;  /* 0x0000001716167220 */ /* 0x000fe20000400000 */
[----:B------:R-:W-:Y:S01]  /*0360*/  I2FP.F32.U32 R16, R16 ;  /* 0x0000001000107245 */ /* 0x000fe20000201000 */
[----:B0-----:R-:W-:Y:S01]  /*0370*/  IMAD.MOV R27, RZ, RZ, -R17 ;  /* 0x000000ffff1b7224 */ /* 0x001fe200078e0a11 */
[----:B------:R-:W-:Y:S01]  /*0380*/  I2FP.F32.S32 R23, UR6 ;  /* 0x0000000600177c45 */ /* 0x000fe20008201400 */
[----:B------:R-:W0:Y:S01]  /*0390*/  F2I.TRUNC.NTZ R24, R22 ;  /* 0x0000001600187305 */ /* 0x000e22000020f100 */
[----:B------:R-:W-:Y:S01]  /*03a0*/  I2FP.F32.U32 R18, R18 ;  /* 0x0000001200127245 */ /* 0x000fe20000201000 */
[----:B------:R-:W-:Y:S01]  /*03b0*/  FFMA R16, R16, R19, 1.1641532182693481445e-10 ;  /* 0x2f00000010107423 */ /* 0x000fe20000000013 */
[----:B------:R-:W-:-:S03]  /*03c0*/  IMAD R27, R27, R10, RZ ;  /* 0x0000000a1b1b7224 */ /* 0x000fc600078e02ff */
[----:B------:R-:W-:Y:S01]  /*03d0*/  FMUL R23, R16, R23 ;  /* 0x0000001710177220 */ /* 0x000fe20000400000 */
[----:B------:R-:W-:-:S04]  /*03e0*/  IMAD.MOV.U32 R16, RZ, RZ, RZ ;  /* 0x000000ffff107224 */ /* 0x000fc800078e00ff */
[----:B------:R-:W-:Y:S01]  /*03f0*/  IMAD.HI.U32 R16, R17, R27, R16 ;  /* 0x0000001b11107227 */ /* 0x000fe200078e0010 */
[----:B------:R1:W-:Y:S01]  /*0400*/  STG.E desc[UR4][R20.64], R23 ;  /* 0x0000001714007986 */ /* 0x0003e2000c101904 */
[----:B0-----:R-:W-:-:S04]  /*0410*/  IABS R26, R24 ;  /* 0x00000018001a7213 */ /* 0x001fc80000000000 */
[----:B------:R-:W-:Y:S01]  /*0420*/  MOV R27, R26 ;  /* 0x0000001a001b7202 */ /* 0x000fe20000000f00 */
[----:B------:R-:W-:Y:S02]  /*0430*/  FFMA R26, R18, R19, 1.1641532182693481445e-10 ;  /* 0x2f000000121a7423 */ /* 0x000fe40000000013 */
[----:B------:R-:W0:Y:S02]  /*0440*/  LDC.64 R18, c[0x0][0x398] ;  /* 0x0000e600ff127b82 */ /* 0x000e240000000a00 */
[----:B------:R-:W-:-:S04]  /*0450*/  IMAD.HI.U32 R16, R16, R27, RZ ;  /* 0x0000001b10107227 */ /* 0x000fc800078e00ff */
[----:B------:R-:W-:Y:S01]  /*0460*/  FMUL R29, R26, R29 ;  /* 0x0000001d1a1d7220 */ /* 0x000fe20000400000 */
[----:B------:R-:W-:Y:S01]  /*0470*/  IMAD.MOV R16, RZ, RZ, -R16 ;  /* 0x000000ffff107224 */ /* 0x000fe200078e0a10 */
[----:B-1----:R-:W1:Y:S03]  /*0480*/  LDC.64 R22, c[0x0][0x388] ;  /* 0x0000e200ff167b82 */ /* 0x002e660000000a00 */
[----:B------:R-:W-:-:S05]  /*0490*/  IMAD R27, R10, R16, R27 ;  /* 0x000000100a1b7224 */ /* 0x000fca00078e021b */
[----:B------:R-:W-:Y:S01]  /*04a0*/  ISETP.GT.U32.AND P0, PT, R10, R27, PT ;  /* 0x0000001b0a00720c */ /* 0x000fe20003f04070 */
[----:B------:R-:W2:Y:S08]  /*04b0*/  LDC.64 R16, c[0x0][0x390] ;  /* 0x0000e400ff107b82 */ /* 0x000eb00000000a00 */
[----:B------:R-:W3:Y:S01]  /*04c0*/  LDC.64 R20, c[0x0][0x3a0] ;  /* 0x0000e800ff147b82 */ /* 0x000ee20000000a00 */
[----:B0-----:R-:W-:-:S04]  /*04d0*/  IMAD.WIDE R18, R13, 0x4, R18 ;  /* 0x000000040d127825 */ /* 0x001fc800078e0212 */
[----:B------:R-:W-:Y:S01]  /*04e0*/  @!P0 IMAD.IADD R27, R27, 0x1, -R10 ;  /* 0x000000011b1b8824 */ /* 0x000fe200078e0a0a */
[----:B------:R-:W-:Y:S01]  /*04f0*/  ISETP.GE.AND P0, PT, R24, RZ, PT ;  /* 0x000000ff1800720c */ /* 0x000fe20003f06270 */
[----:B-1----:R-:W-:-:S03]  /*0500*/  IMAD.WIDE R22, R13, 0x4, R22 ;  /* 0x000000040d167825 */ /* 0x002fc600078e0216 */
[----:B------:R-:W-:Y:S02]  /*0510*/  ISETP.GT.U32.AND P1, PT, R10, R27, PT ;  /* 0x0000001b0a00720c */ /* 0x000fe40003f24070 */
[----:B------:R-:W-:Y:S01]  /*0520*/  STG.E desc[UR4][R22.64], R29 ;  /* 0x0000001d16007986 */ /* 0x000fe2000c101904 */
[----:B--2---:R-:W-:-:S05]  /*0530*/  IMAD.WIDE R16, R13, 0x4, R16 ;  /* 0x000000040d107825 */ /* 0x004fca00078e0210 */
[----:B------:R-:W-:Y:S05]  /*0540*/  STG.E desc[UR4][R16.64], RZ ;  /* 0x000000ff10007986 */ /* 0x000fea000c101904 */
[----:B------:R-:W-:Y:S01]  /*0550*/  @!P1 IADD3 R27, PT, PT, R27, -R10, RZ ;  /* 0x8000000a1b1b9210 */ /* 0x000fe20007ffe0ff */
[----:B---3--:R-:W-:Y:S01]  /*0560*/  IMAD.WIDE R20, R13, 0x4, R20 ;  /* 0x000000040d147825 */ /* 0x008fe200078e0214 */
[----:B------:R-:W-:Y:S01]  /*0570*/  ISETP.NE.AND P1, PT, R0, RZ, PT ;  /* 0x000000ff0000720c */ /* 0x000fe20003f25270 */
[----:B------:R-:W-:Y:S01]  /*0580*/  STG.E desc[UR4][R18.64], RZ ;  /* 0x000000ff12007986 */ /* 0x000fe2000c101904 */
[----:B------:R-:W-:Y:S01]  /*0590*/  MOV R13, R8 ;  /* 0x00000008000d7202 */ /* 0x000fe20000000f00 */
[----:B------:R-:W-:-:S02]  /*05a0*/  IMAD.MOV.U32 R24, RZ, RZ, R27 ;  /* 0x000000ffff187224 */ /* 0x000fc400078e001b */
[----:B------:R-:W-:Y:S02]  /*05b0*/  IMAD.MOV.U32 R10, RZ, RZ, R9 ;  /* 0x000000ffff0a7224 */ /* 0x000fe400078e0009 */
[----:B------:R-:W-:-:S06]  /*05c0*/  @!P0 IMAD.MOV R24, RZ, RZ, -R24 ;  /* 0x000000ffff188224 */ /* 0x000fcc00078e0a18 */
[----:B------:R-:W-:-:S05]  /*05d0*/  @!P1 LOP3.LUT R24, RZ, R0, RZ, 0x33, !PT ;  /* 0x00000000ff189212 */ /* 0x000fca00078e33ff */
[----:B------:R-:W-:Y:S04]  /*05e0*/  STG.E desc[UR4][R20.64], R24 ;  /* 0x0000001814007986 */ /* 0x000fe8000c101904 */
[----:B------:R-:W-:Y:S04]  /*05f0*/  STG.E.64 desc[UR4][R2.64], R12 ;  /* 0x0000000c02007986 */ /* 0x000fe8000c101b04 */
[----:B------:R-:W-:Y:S04]  /*0600*/  STG.E.64 desc[UR4][R2.64+0x8], R10 ;  /* 0x0000080a02007986 */ /* 0x000fe8000c101b04 */
[----:B------:R-:W-:Y:S04]  /*0610*/  STG.E.64 desc[UR4][R2.64+0x10], R14 ;  /* 0x0000100e02007986 */ /* 0x000fe8000c101b04 */
[----:B------:R-:W-:Y:S04]  /*0620*/  STG.E.64 desc[UR4][R2.64+0x18], R6 ;  /* 0x0000180602007986 */ /* 0x000fe8000c101b04 */
[----:B------:R-:W-:Y:S04]  /*0630*/  STG.E.64 desc[UR4][R2.64+0x28], R4 ;  /* 0x0000280402007986 */ /* 0x000fe8000c101b04 */
[----:B------:R-:W-:Y:S01]  /*0640*/  STG.E desc[UR4][R2.64+0x20], R25 ;  /* 0x0000201902007986 */ /* 0x000fe2000c101904 */
[----:B------:R-:W-:Y:S05]  /*0650*/  EXIT ;  /* 0x000000000000794d */ /* 0x000fea0003800000 */
.L_x_118:
        /* <DEDUP_REMOVED lines=10> */
.L_x_142:


//--------------------- .text._Z15init_rng_kernelP17curandStateXORWOWim --------------------------
	.section	.text._Z15init_rng_kernelP17curandStateXORWOWim,"ax",@progbits
	.align	128
        .global         _Z15init_rng_kernelP17curandStateXORWOWim
        .type           _Z15init_rng_kernelP17curandStateXORWOWim,@function
        .size           _Z15init_rng_kernelP17curandStateXORWOWim,(.L_x_143 - _Z15init_rng_kernelP17curandStateXORWOWim)
        .other          _Z15init_rng_kernelP17curandStateXORWOWim,@"STO_CUDA_ENTRY STV_DEFAULT"
_Z15init_rng_kernelP17curandStateXORWOWim:
.text._Z15init_rng_kernelP17curandStateXORWOWim:
        /* <DEDUP_REMOVED lines=10> */
[----:B------:R-:W-:Y:S01]  /*00a0*/  ISETP.NE.AND P0, PT, R13, RZ, PT ;  /* 0x000000ff0d00720c */ /* 0x000fe20003f05270 */
[----:B------:R-:W-:Y:S05]  /*00b0*/  BSSY.RECONVERGENT B0, `(.L_x_119) ;  /* 0x00000e1000007945 */ /* 0x000fea0003800200 */
[----:B------:R-:W2:Y:S01]  /*00c0*/  LDC.64 R6, c[0x0][0x380] ;  /* 0x0000e000ff067b82 */ /* 0x000ea20000000a00 */
[----:B0-----:R-:W-:Y:S02]  /*00d0*/  LOP3.LUT R0, R2, 0xaad26b49, RZ, 0x3c, !PT ;  /* 0xaad26b4902007812 */ /* 0x001fe400078e3cff */
[----:B------:R-:W-:-:S03]  /*00e0*/  LOP3.LUT R2, R3, 0xf7dcefdd, RZ, 0x3c, !PT ;  /* 0xf7dcefdd03027812 */ /* 0x000fc600078e3cff */
[----:B------:R-:W-:Y:S02]  /*00f0*/  IMAD R0, R0, 0x4182bed5, RZ ;  /* 0x4182bed500007824 */ /* 0x000fe400078e02ff */
[----:B------:R-:W-:Y:S02]  /*0100*/  IMAD R3, R2, -0x658354e5, RZ ;  /* 0x9a7cab1b02037824 */ /* 0x000fe400078e02ff */
[----:B--2---:R-:W-:Y:S01]  /*0110*/  IMAD.WIDE R6, R13, 0x30, R6 ;  /* 0x000000300d067825 */ /* 0x004fe200078e0206 */
[C---:B------:R-:W-:Y:S02]  /*0120*/  LOP3.LUT R8, R0.reuse, 0x159a55e5, RZ, 0x3c, !PT ;  /* 0x159a55e500087812 */ /* 0x040fe400078e3cff */
[C---:B------:R-:W-:Y:S01]  /*0130*/  IADD3 R4, PT, PT, R0.reuse, 0x64f0c9, R3 ;  /* 0x0064f0c900047810 */ /* 0x040fe20007ffe003 */
[C---:B------:R-:W-:Y:S01]  /*0140*/  VIADD R5, R0.reuse, 0x75bcd15 ;  /* 0x075bcd1500057836 */ /* 0x040fe20000000000 */
[----:B------:R-:W-:Y:S01]  /*0150*/  LOP3.LUT R10, R3, 0x5491333, RZ, 0x3c, !PT ;  /* 0x05491333030a7812 */ /* 0x000fe200078e3cff */
[----:B------:R-:W-:-:S02]  /*0160*/  VIADD R11, R0, 0x583f19 ;  /* 0x00583f19000b7836 */ /* 0x000fc40000000000 */
[----:B------:R-:W-:Y:S01]  /*0170*/  VIADD R9, R3, 0x1f123bb5 ;  /* 0x1f123bb503097836 */ /* 0x000fe20000000000 */
[----:B-1----:R0:W-:Y:S04]  /*0180*/  STG.E.64 desc[UR4][R6.64], R4 ;  /* 0x0000000406007986 */ /* 0x0021e8000c101b04 */
[----:B------:R0:W-:Y:S04]  /*0190*/  STG.E.64 desc[UR4][R6.64+0x8], R8 ;  /* 0x0000080806007986 */ /* 0x0001e8000c101b04 */
[----:B------:R0:W-:Y:S01]  /*01a0*/  STG.E.64 desc[UR4][R6.64+0x10], R10 ;  /* 0x0000100a06007986 */ /* 0x0001e2000c101b04 */
[----:B------:R-:W-:Y:S05]  /*01b0*/  @!P0 BRA `(.L_x_120) ;  /* 0x0000000c00408947 */ /* 0x000fea0003800000 */
[----:B------:R-:W-:Y:S01]  /*01c0*/  SHF.R.S32.HI R0, RZ, 0x1f, R13 ;  /* 0x0000001fff007819 */ /* 0x000fe2000001140d */
[----:B------:R-:W-:-:S07]  /*01d0*/  IMAD.MOV.U32 R12, RZ, RZ, RZ ;  /* 0x000000ffff0c7224 */ /* 0x000fce00078e00ff */
.L_x_126:
[----:B-1----:R-:W-:Y:S01]  /*01e0*/  LOP3.LUT R2, R13, 0x3, RZ, 0xc0, !PT ;  /* 0x000000030d027812 */ /* 0x002fe200078ec0ff */
[----:B------:R-:W-:Y:S03]  /*01f0*/  BSSY.RECONVERGENT B1, `(.L_x_121) ;  /* 0x00000c6000017945 */ /* 0x000fe60003800200 */
[----:B------:R-:W-:-:S04]  /*0200*/  ISETP.NE.U32.AND P0, PT, R2, RZ, PT ;  /* 0x000000ff0200720c */ /* 0x000fc80003f05070 */
[----:B------:R-:W-:-:S13]  /*0210*/  ISETP.NE.AND.EX P0, PT, RZ, RZ, PT, P0 ;  /* 0x000000ffff00720c */ /* 0x000fda0003f05300 */
[----:B------:R-:W-:Y:S05]  /*0220*/  @!P0 BRA `(.L_x_122) ;  /* 0x0000000c00088947 */ /* 0x000fea0003800000 */
[----:B0-----:R-:W0:Y:S01]  /*0230*/  LDC.64 R8, c[0x4][RZ] ;  /* 0x01000000ff087b82 */ /* 0x001e220000000a00 */
[----:B------:R-:W-:Y:S02]  /*0240*/  IMAD.MOV.U32 R14, RZ, RZ, RZ ;  /* 0x000000ffff0e7224 */ /* 0x000fe400078e00ff */
[----:B0-----:R-:W-:-:S07]  /*0250*/  IMAD.WIDE.U32 R8, R12, 0xc80, R8 ;  /* 0x00000c800c087825 */ /* 0x001fce00078e0008 */
.L_x_125:
[----:B-1----:R-:W-:Y:S01]  /*0260*/  IMAD.MOV.U32 R15, RZ, RZ, RZ ;  /* 0x000000ffff0f7224 */ /* 0x002fe200078e00ff */
[----:B------:R-:W-:Y:S01]  /*0270*/  CS2R R2, SRZ ;  /* 0x0000000000027805 */ /* 0x000fe2000001ff00 */
[----:B------:R-:W-:Y:S01]  /*0280*/  IMAD.MOV.U32 R17, RZ, RZ, RZ ;  /* 0x000000ffff117224 */ /* 0x000fe200078e00ff */
[----:B------:R-:W-:-:S07]  /*0290*/  CS2R R4, SRZ ;  /* 0x0000000000047805 */ /* 0x000fce000001ff00 */
.L_x_124:
[----:B------:R-:W-:-:S05]  /*02a0*/  IMAD.WIDE.U32 R10, R17, 0x4, R6 ;  /* 0x00000004110a7825 */ /* 0x000fca00078e0006 */
[----:B------:R0:W5:Y:S01]  /*02b0*/  LDG.E R16, desc[UR4][R10.64+0x4] ;  /* 0x000004040a107981 */ /* 0x000162000c1e1900 */
[----:B------:R-:W-:-:S07]  /*02c0*/  IMAD.MOV.U32 R19, RZ, RZ, RZ ;  /* 0x000000ffff137224 */ /* 0x000fce00078e00ff */
.L_x_123:
[----:B-----5:R-:W-:Y:S01]  /*02d0*/  SHF.R.U32.HI R24, RZ, R19, R16 ;  /* 0x00000013ff187219 */ /* 0x020fe20000011610 */
[----:B0-----:R-:W-:-:S03]  /*02e0*/  IMAD.SHL.U32 R10, R17, 0x20, RZ ;  /* 0x00000020110a7824 */ /* 0x001fc600078e00ff */
[----:B------:R-:W-:Y:S01]  /*02f0*/  LOP3.LUT R11, R24, 0x1, RZ, 0xc0, !PT ;  /* 0x00000001180b7812 */ /* 0x000fe200078ec0ff */
[----:B------:R-:W-:-:S03]  /*0300*/  IMAD.IADD R10, R10, 0x1, R19 ;  /* 0x000000010a0a7824 */ /* 0x000fc600078e0213 */
[----:B------:R-:W-:Y:S01]  /*0310*/  ISETP.NE.U32.AND P0, PT, R11, 0x1, PT ;  /* 0x000000010b00780c */ /* 0x000fe20003f05070 */
[----:B------:R-:W-:-:S03]  /*0320*/  IMAD R11, R10, 0x5, RZ ;  /* 0x000000050a0b7824 */ /* 0x000fc600078e02ff */
[----:B------:R-:W-:Y:S01]  /*0330*/  R2P PR, R24, 0x7e ;  /* 0x0000007e18007804 */ /* 0x000fe20000000000 */
[----:B------:R-:W-:-:S08]  /*0340*/  IMAD.WIDE.U32 R10, R11, 0x4, R8 ;  /* 0x000000040b0a7825 */ /* 0x000fd000078e0008 */
[----:B------:R-:W2:Y:S04]  /*0350*/  @!P0 LDG.E R18, desc[UR4][R10.64] ;  /* 0x000000040a128981 */ /* 0x000ea8000c1e1900 */
[----:B------:R-:W3:Y:S04]  /*0360*/  @!P0 LDG.E R20, desc[UR4][R10.64+0x10] ;  /* 0x000010040a148981 */ /* 0x000ee8000c1e1900 */
[----:B------:R-:W4:Y:S04]  /*0370*/  @P1 LDG.E R22, desc[UR4][R10.64+0x14] ;  /* 0x000014040a161981 */ /* 0x000f28000c1e1900 */
[----:B------:R-:W4:Y:S04]  /*0380*/  @P2 LDG.E R26, desc[UR4][R10.64+0x28] ;  /* 0x000028040a1a2981 */ /* 0x000f28000c1e1900 */
[----:B------:R-:W4:Y:S04]  /*0390*/  @!P0 LDG.E R21, desc[UR4][R10.64+0x4] ;  /* 0x000004040a158981 */ /* 0x000f28000c1e1900 */
[----:B------:R-:W4:Y:S04]  /*03a0*/  @!P0 LDG.E R23, desc[UR4][R10.64+0xc] ;  /* 0x00000c040a178981 */ /* 0x000f28000c1e1900 */
[----:B------:R-:W4:Y:S04]  /*03b0*/  @P1 LDG.E R25, desc[UR4][R10.64+0x18] ;  /* 0x000018040a191981 */ /* 0x000f28000c1e1900 */
[----:B------:R-:W4:Y:S04]  /*03c0*/  @P3 LDG.E R28, desc[UR4][R10.64+0x3c] ;  /* 0x00003c040a1c3981 */ /* 0x000f28000c1e1900 */
[----:B------:R-:W4:Y:S01]  /*03d0*/  @P6 LDG.E R27, desc[UR4][R10.64+0x7c] ;  /* 0x00007c040a1b6981 */ /* 0x000f22000c1e1900 */
[----:B--2---:R-:W-:-:S03]  /*03e0*/  @!P0 LOP3.LUT R15, R15, R18, RZ, 0x3c, !PT ;  /* 0x000000120f0f8212 */ /* 0x004fc600078e3cff */
[----:B------:R-:W2:Y:S01]  /*03f0*/  @!P0 LDG.E R18, desc[UR4][R10.64+0x8] ;  /* 0x000008040a128981 */ /* 0x000ea2000c1e1900 */
[----:B---3--:R-:W-:-:S03]  /*0400*/  @!P0 LOP3.LUT R3, R3, R20, RZ, 0x3c, !PT ;  /* 0x0000001403038212 */ /* 0x008fc600078e3cff */
[----:B------:R-:W3:Y:S01]  /*0410*/  @P1 LDG.E R20, desc[UR4][R10.64+0x24] ;  /* 0x000024040a141981 */ /* 0x000ee2000c1e1900 */
[----:B----4-:R-:W-:-:S03]  /*0420*/  @P1 LOP3.LUT R15, R15, R22, RZ, 0x3c, !PT ;  /* 0x000000160f0f1212 */ /* 0x010fc600078e3cff */
[----:B------:R-:W4:Y:S01]  /*0430*/  @P2 LDG.E R22, desc[UR4][R10.64+0x38] ;  /* 0x000038040a162981 */ /* 0x000f22000c1e1900 */
[----:B------:R-:W-:-:S03]  /*0440*/  @P2 LOP3.LUT R15, R15, R26, RZ, 0x3c, !PT ;  /* 0x0000001a0f0f2212 */ /* 0x000fc600078e3cff */
[----:B------:R-:W4:Y:S01]  /*0450*/  @P4 LDG.E R26, desc[UR4][R10.64+0x50] ;  /* 0x000050040a1a4981 */ /* 0x000f22000c1e1900 */
[----:B------:R-:W-:-:S03]  /*0460*/  @!P0 LOP3.LUT R4, R4, R21, RZ, 0x3c, !PT ;  /* 0x0000001504048212 */ /* 0x000fc600078e3cff */
[----:B------:R-:W4:Y:S01]  /*0470*/  @P1 LDG.E R21, desc[UR4][R10.64+0x20] ;  /* 0x000020040a151981 */ /* 0x000f22000c1e1900 */
[----:B------:R-:W-:-:S03]  /*0480*/  @!P0 LOP3.LUT R2, R2, R23, RZ, 0x3c, !PT ;  /* 0x0000001702028212 */ /* 0x000fc600078e3cff */
[----:B------:R-:W4:Y:S01]  /*0490*/  @P2 LDG.E R23, desc[UR4][R10.64+0x2c] ;  /* 0x00002c040a172981 */ /* 0x000f22000c1e1900 */
[----:B------:R-:W-:-:S03]  /*04a0*/  @P1 LOP3.LUT R4, R4, R25, RZ, 0x3c, !PT ;  /* 0x0000001904041212 */ /* 0x000fc600078e3cff */
[----:B------:R-:W4:Y:S01]  /*04b0*/  @P2 LDG.E R25, desc[UR4][R10.64+0x34] ;  /* 0x000034040a192981 */ /* 0x000f22000c1e1900 */
[----:B--2---:R-:W-:-:S03]  /*04c0*/  @!P0 LOP3.LUT R5, R5, R18, RZ, 0x3c, !PT ;  /* 0x0000001205058212 */ /* 0x004fc600078e3cff */
[----:B------:R-:W2:Y:S01]  /*04d0*/  @P1 LDG.E R18, desc[UR4][R10.64+0x1c] ;  /* 0x00001c040a121981 */ /* 0x000ea2000c1e1900 */
[----:B---3--:R-:W-:-:S03]  /*04e0*/  @P1 LOP3.LUT R3, R3, R20, RZ, 0x3c, !PT ;  /* 0x0000001403031212 */ /* 0x008fc600078e3cff */
[----:B------:R-:W3:Y:S01]  /*04f0*/  @P2 LDG.E R20, desc[UR4][R10.64+0x30] ;  /* 0x000030040a142981 */ /* 0x000ee2000c1e1900 */
[----:B----4-:R-:W-:-:S03]  /*0500*/  @P2 LOP3.LUT R3, R3, R22, RZ, 0x3c, !PT ;  /* 0x0000001603032212 */ /* 0x010fc600078e3cff */
[----:B------:R-:W4:Y:S01]  /*0510*/  @P3 LDG.E R22, desc[UR4][R10.64+0x4c] ;  /* 0x00004c040a163981 */ /* 0x000f22000c1e1900 */
[----:B------:R-:W-:-:S04]  /*0520*/  @P3 LOP3.LUT R15, R15, R28, RZ, 0x3c, !PT ;  /* 0x0000001c0f0f3212 */ /* 0x000fc800078e3cff */
[----:B------:R-:W-:Y:S02]  /*0530*/  @P4 LOP3.LUT R15, R15, R26, RZ, 0x3c, !PT ;  /* 0x0000001a0f0f4212 */ /* 0x000fe400078e3cff */
[----:B------:R-:W-:Y:S01]  /*0540*/  @P1 LOP3.LUT R2, R2, R21, RZ, 0x3c, !PT ;  /* 0x0000001502021212 */ /* 0x000fe200078e3cff */
[----:B------:R-:W4:Y:S04]  /*0550*/  @P5 LDG.E R26, desc[UR4][R10.64+0x64] ;  /* 0x000064040a1a5981 */ /* 0x000f28000c1e1900 */
[----:B------:R-:W4:Y:S01]  /*0560*/  @P3 LDG.E R21, desc[UR4][R10.64+0x40] ;  /* 0x000040040a153981 */ /* 0x000f22000c1e1900 */
[----:B------:R-:W-:Y:S02]  /*0570*/  @P2 LOP3.LUT R4, R4, R23, RZ, 0x3c, !PT ;  /* 0x0000001704042212 */ /* 0x000fe400078e3cff */
[----:B------:R-:W-:Y:S01]  /*0580*/  @P2 LOP3.LUT R2, R2, R25, RZ, 0x3c, !PT ;  /* 0x0000001902022212 */ /* 0x000fe200078e3cff */
[----:B------:R-:W4:Y:S04]  /*0590*/  @P3 LDG.E R23, desc[UR4][R10.64+0x48] ;  /* 0x000048040a173981 */ /* 0x000f28000c1e1900 */
[----:B------:R-:W4:Y:S01]  /*05a0*/  @P4 LDG.E R25, desc[UR4][R10.64+0x54] ;  /* 0x000054040a194981 */ /* 0x000f22000c1e1900 */
[----:B--2---:R-:W-:-:S03]  /*05b0*/  @P1 LOP3.LUT R5, R5, R18, RZ, 0x3c, !PT ;  /* 0x0000001205051212 */ /* 0x004fc600078e3cff */
[----:B------:R-:W2:Y:S01]  /*05c0*/  @P3 LDG.E R18, desc[UR4][R10.64+0x44] ;  /* 0x000044040a123981 */ /* 0x000ea2000c1e1900 */
[----:B---3--:R-:W-:-:S03]  /*05d0*/  @P2 LOP3.LUT R5, R5, R20, RZ, 0x3c, !PT ;  /* 0x0000001405052212 */ /* 0x008fc600078e3cff */
[----:B------:R-:W3:Y:S01]  /*05e0*/  @P4 LDG.E R20, desc[UR4][R10.64+0x58] ;  /* 0x000058040a144981 */ /* 0x000ee2000c1e1900 */
[----:B----4-:R-:W-:-:S03]  /*05f0*/  @P3 LOP3.LUT R3, R3, R22, RZ, 0x3c, !PT ;  /* 0x0000001603033212 */ /* 0x010fc600078e3cff */
[----:B------:R-:W4:Y:S01]  /*0600*/  @P4 LDG.E R22, desc[UR4][R10.64+0x60] ;  /* 0x000060040a164981 */ /* 0x000f22000c1e1900 */
[----:B------:R-:W-:Y:S02]  /*0610*/  LOP3.LUT P0, RZ, R24, 0x80, RZ, 0xc0, !PT ;  /* 0x0000008018ff7812 */ /* 0x000fe4000780c0ff */
[----:B------:R-:W-:Y:S02]  /*0620*/  @P5 LOP3.LUT R15, R15, R26, RZ, 0x3c, !PT ;  /* 0x0000001a0f0f5212 */ /* 0x000fe400078e3cff */
[----:B------:R-:W4:Y:S01]  /*0630*/  @P6 LDG.E R26, desc[UR4][R10.64+0x78] ;  /* 0x000078040a1a6981 */ /* 0x000f22000c1e1900 */
[----:B------:R-:W-:-:S03]  /*0640*/  @P3 LOP3.LUT R4, R4, R21, RZ, 0x3c, !PT ;  /* 0x0000001504043212 */ /* 0x000fc600078e3cff */
[----:B------:R-:W4:Y:S01]  /*0650*/  @P4 LDG.E R21, desc[UR4][R10.64+0x5c] ;  /* 0x00005c040a154981 */ /* 0x000f22000c1e1900 */
[----:B------:R-:W-:-:S03]  /*0660*/  @P3 LOP3.LUT R2, R2, R23, RZ, 0x3c, !PT ;  /* 0x0000001702023212 */ /* 0x000fc600078e3cff */
[----:B------:R-:W4:Y:S01]  /*0670*/  @P5 LDG.E R23, desc[UR4][R10.64+0x68] ;  /* 0x000068040a175981 */ /* 0x000f22000c1e1900 */
[----:B------:R-:W-:-:S03]  /*0680*/  @P4 LOP3.LUT R4, R4, R25, RZ, 0x3c, !PT ;  /* 0x0000001904044212 */ /* 0x000fc600078e3cff */
[----:B------:R-:W4:Y:S01]  /*0690*/  @P5 LDG.E R25, desc[UR4][R10.64+0x70] ;  /* 0x000070040a195981 */ /* 0x000f22000c1e1900 */
[----:B--2---:R-:W-:-:S03]  /*06a0*/  @P3 LOP3.LUT R5, R5, R18, RZ, 0x3c, !PT ;  /* 0x0000001205053212 */ /* 0x004fc600078e3cff */
[----:B------:R-:W2:Y:S01]  /*06b0*/  @P5 LDG.E R18, desc[UR4][R10.64+0x6c] ;  /* 0x00006c040a125981 */ /* 0x000ea2000c1e1900 */
[----:B---3--:R-:W-:-:S03]  /*06c0*/  @P4 LOP3.LUT R5, R5, R20, RZ, 0x3c, !PT ;  /* 0x0000001405054212 */ /* 0x008fc600078e3cff */
[----:B------:R-:W3:Y:S01]  /*06d0*/  @P5 LDG.E R20, desc[UR4][R10.64+0x74] ;  /* 0x000074040a145981 */ /* 0x000ee2000c1e1900 */
[----:B----4-:R-:W-:-:S03]  /*06e0*/  @P4 LOP3.LUT R3, R3, R22, RZ, 0x3c, !PT ;  /* 0x0000001603034212 */ /* 0x010fc600078e3cff */
[----:B------:R-:W4:Y:S01]  /*06f0*/  @P0 LDG.E R22, desc[UR4][R10.64+0x8c] ;  /* 0x00008c040a160981 */ /* 0x000f22000c1e1900 */
[----:B------:R-:W-:-:S03]  /*0700*/  @P6 LOP3.LUT R15, R15, R26, RZ, 0x3c, !PT ;  /* 0x0000001a0f0f6212 */ /* 0x000fc600078e3cff */
        /* <DEDUP_REMOVED lines=13> */
[----:B------:R-:W-:Y:S02]  /*07e0*/  @P6 LOP3.LUT R4, R4, R27, RZ, 0x3c, !PT ;  /* 0x0000001b04046212 */ /* 0x000fe400078e3cff */
[----:B------:R-:W-:Y:S02]  /*07f0*/  @P6 LOP3.LUT R2, R2, R21, RZ, 0x3c, !PT ;  /* 0x0000001502026212 */ /* 0x000fe400078e3cff */
[----:B------:R-:W-:Y:S02]  /*0800*/  @P0 LOP3.LUT R4, R4, R23, RZ, 0x3c, !PT ;  /* 0x0000001704040212 */ /* 0x000fe400078e3cff */
[----:B------:R-:W-:Y:S02]  /*0810*/  @P0 LOP3.LUT R2, R2, R25, RZ, 0x3c, !PT ;  /* 0x0000001902020212 */ /* 0x000fe400078e3cff */
[----:B--2---:R-:W-:Y:S02]  /*0820*/  @P6 LOP3.LUT R5, R5, R18, RZ, 0x3c, !PT ;  /* 0x0000001205056212 */ /* 0x004fe400078e3cff */
[----:B---3--:R-:W-:-:S02]  /*0830*/  @P6 LOP3.LUT R3, R3, R20, RZ, 0x3c, !PT ;  /* 0x0000001403036212 */ /* 0x008fc400078e3cff */
[----:B----4-:R-:W-:Y:S02]  /*0840*/  @P0 LOP3.LUT R5, R5, R22, RZ, 0x3c, !PT ;  /* 0x0000001605050212 */ /* 0x010fe400078e3cff */
[----:B------:R-:W-:Y:S02]  /*0850*/  @P0 LOP3.LUT R3, R3, R26, RZ, 0x3c, !PT ;  /* 0x0000001a03030212 */ /* 0x000fe400078e3cff */
[----:B------:R-:W-:-:S13]  /*0860*/  R2P PR, R24.B1, 0x7f ;  /* 0x0000007f18007804 */ /* 0x000fda0000001000 */
[----:B------:R-:W2:Y:S04]  /*0870*/  @P0 LDG.E R18, desc[UR4][R10.64+0xa0] ;  /* 0x0000a0040a120981 */ /* 0x000ea8000c1e1900 */
[----:B------:R-:W3:Y:S04]  /*0880*/  @P1 LDG.E R22, desc[UR4][R10.64+0xb4] ;  /* 0x0000b4040a161981 */ /* 0x000ee8000c1e1900 */
[----:B------:R-:W4:Y:S04]  /*0890*/  @P2 LDG.E R26, desc[UR4][R10.64+0xc8] ;  /* 0x0000c8040a1a2981 */ /* 0x000f28000c1e1900 */
[----:B------:R-:W4:Y:S04]  /*08a0*/  @P3 LDG.E R28, desc[UR4][R10.64+0xdc] ;  /* 0x0000dc040a1c3981 */ /* 0x000f28000c1e1900 */
[----:B------:R-:W4:Y:S04]  /*08b0*/  @P0 LDG.E R23, desc[UR4][R10.64+0xa4] ;  /* 0x0000a4040a170981 */ /* 0x000f28000c1e1900 */
[----:B------:R-:W4:Y:S04]  /*08c0*/  @P0 LDG.E R20, desc[UR4][R10.64+0xa8] ;  /* 0x0000a8040a140981 */ /* 0x000f28000c1e1900 */
[----:B------:R-:W4:Y:S04]  /*08d0*/  @P4 LDG.E R25, desc[UR4][R10.64+0xf0] ;  /* 0x0000f0040a194981 */ /* 0x000f28000c1e1900 */
        /* <DEDUP_REMOVED lines=21> */
[----:B------:R-:W-:Y:S02]  /*0a30*/  LOP3.LUT P0, RZ, R24, 0x8000, RZ, 0xc0, !PT ;  /* 0x0000800018ff7812 */ /* 0x000fe4000780c0ff */
[----:B----4-:R-:W-:Y:S01]  /*0a40*/  @P5 LOP3.LUT R15, R15, R26, RZ, 0x3c, !PT ;  /* 0x0000001a0f0f5212 */ /* 0x010fe200078e3cff */
[----:B------:R-:W4:Y:S04]  /*0a50*/  @P3 LDG.E R24, desc[UR4][R10.64+0xe4] ;  /* 0x0000e4040a183981 */ /* 0x000f28000c1e1900 */
[----:B------:R-:W2:Y:S01]  /*0a60*/  @P6 LDG.E R26, desc[UR4][R10.64+0x118] ;  /* 0x000118040a1a6981 */ /* 0x000ea2000c1e1900 */
        /* <DEDUP_REMOVED lines=8> */
[----:B---3--:R-:W-:-:S03]  /*0af0*/  @P2 LOP3.LUT R3, R3, R22, RZ, 0x3c, !PT ;  /* 0x0000001603032212 */ /* 0x008fc600078e3cff */
[----:B------:R-:W3:Y:S01]  /*0b00*/  @P4 LDG.E R22, desc[UR4][R10.64+0x100] ;  /* 0x000100040a164981 */ /* 0x000ee2000c1e1900 */
[----:B--2---:R-:W-:-:S03]  /*0b10*/  @P6 LOP3.LUT R15, R15, R26, RZ, 0x3c, !PT ;  /* 0x0000001a0f0f6212 */ /* 0x004fc600078e3cff */
[----:B------:R-:W2:Y:S01]  /*0b20*/  @P0 LDG.E R26, desc[UR4][R10.64+0x12c] ;  /* 0x00012c040a1a0981 */ /* 0x000ea2000c1e1900 */
[----:B----4-:R-:W-:-:S03]  /*0b30*/  @P2 LOP3.LUT R2, R2, R23, RZ, 0x3c, !PT ;  /* 0x0000001702022212 */ /* 0x010fc600078e3cff */
[----:B------:R-:W4:Y:S01]  /*0b40*/  @P4 LDG.E R23, desc[UR4][R10.64+0xfc] ;  /* 0x0000fc040a174981 */ /* 0x000f22000c1e1900 */
[----:B------:R-:W-:-:S03]  /*0b50*/  @P2 LOP3.LUT R5, R5, R20, RZ, 0x3c, !PT ;  /* 0x0000001405052212 */ /* 0x000fc600078e3cff */
[----:B------:R-:W4:Y:S01]  /*0b60*/  @P4 LDG.E R20, desc[UR4][R10.64+0xf8] ;  /* 0x0000f8040a144981 */ /* 0x000f22000c1e1900 */
[----:B------:R-:W-:Y:S02]  /*0b70*/  @P3 LOP3.LUT R2, R2, R27, RZ, 0x3c, !PT ;  /* 0x0000001b02023212 */ /* 0x000fe400078e3cff */
[----:B------:R-:W-:Y:S01]  /*0b80*/  @P3 LOP3.LUT R4, R4, R25, RZ, 0x3c, !PT ;  /* 0x0000001904043212 */ /* 0x000fe200078e3cff */
[----:B------:R-:W4:Y:S01]  /*0b90*/  @P5 LDG.E R27, desc[UR4][R10.64+0x110] ;  /* 0x000110040a1b5981 */ /* 0x000f22000c1e1900 */
[----:B------:R-:W-:-:S03]  /*0ba0*/  @P3 LOP3.LUT R5, R5, R24, RZ, 0x3c, !PT ;  /* 0x0000001805053212 */ /* 0x000fc600078e3cff */
[----:B------:R-:W4:Y:S04]  /*0bb0*/  @P5 LDG.E R25, desc[UR4][R10.64+0x108] ;  /* 0x000108040a195981 */ /* 0x000f28000c1e1900 */
        /* <DEDUP_REMOVED lines=19> */
[----:B------:R-:W-:-:S05]  /*0cf0*/  VIADD R19, R19, 0x10 ;  /* 0x0000001013137836 */ /* 0x000fca0000000000 */
[----:B------:R-:W-:Y:S02]  /*0d00*/  ISETP.NE.AND P1, PT, R19, 0x20, PT ;  /* 0x000000201300780c */ /* 0x000fe40003f25270 */
[----:B------:R-:W-:Y:S02]  /*0d10*/  @P5 LOP3.LUT R3, R3, R18, RZ, 0x3c, !PT ;  /* 0x0000001203035212 */ /* 0x000fe400078e3cff */
[----:B------:R-:W-:Y:S02]  /*0d20*/  @P6 LOP3.LUT R4, R4, R21, RZ, 0x3c, !PT ;  /* 0x0000001504046212 */ /* 0x000fe400078e3cff */
[----:B---3--:R-:W-:-:S04]  /*0d30*/  @P6 LOP3.LUT R3, R3, R22, RZ, 0x3c, !PT ;  /* 0x0000001603036212 */ /* 0x008fc800078e3cff */
[----:B--2---:R-:W-:Y:S02]  /*0d40*/  @P0 LOP3.LUT R3, R3, R26, RZ, 0x3c, !PT ;  /* 0x0000001a03030212 */ /* 0x004fe400078e3cff */
[----:B----4-:R-:W-:Y:S02]  /*0d50*/  @P6 LOP3.LUT R2, R2, R23, RZ, 0x3c, !PT ;  /* 0x0000001702026212 */ /* 0x010fe400078e3cff */
[----:B------:R-:W-:Y:S02]  /*0d60*/  @P6 LOP3.LUT R5, R5, R20, RZ, 0x3c, !PT ;  /* 0x0000001405056212 */ /* 0x000fe400078e3cff */
[----:B------:R-:W-:Y:S02]  /*0d70*/  @P0 LOP3.LUT R2, R2, R27, RZ, 0x3c, !PT ;  /* 0x0000001b02020212 */ /* 0x000fe400078e3cff */
[----:B------:R-:W-:Y:S02]  /*0d80*/  @P0 LOP3.LUT R4, R4, R25, RZ, 0x3c, !PT ;  /* 0x0000001904040212 */ /* 0x000fe400078e3cff */
[----:B------:R-:W-:Y:S01]  /*0d90*/  @P0 LOP3.LUT R5, R5, R24, RZ, 0x3c, !PT ;  /* 0x0000001805050212 */ /* 0x000fe200078e3cff */
[----:B------:R-:W-:Y:S06]  /*0da0*/  @P1 BRA `(.L_x_123) ;  /* 0xfffffff400481947 */ /* 0x000fec000383ffff */
[----:B------:R-:W-:-:S05]  /*0db0*/  VIADD R17, R17, 0x1 ;  /* 0x0000000111117836 */ /* 0x000fca0000000000 */
[----:B------:R-:W-:-:S13]  /*0dc0*/  ISETP.NE.AND P0, PT, R17, 0x5, PT ;  /* 0x000000051100780c */ /* 0x000fda0003f05270 */
[----:B------:R-:W-:Y:S05]  /*0dd0*/  @P0 BRA `(.L_x_124) ;  /* 0xfffffff400300947 */ /* 0x000fea000383ffff */
[----:B------:R1:W-:Y:S01]  /*0de0*/  STG.E.64 desc[UR4][R6.64+0x8], R4 ;  /* 0x0000080406007986 */ /* 0x0003e2000c101b04 */
[----:B------:R-:W-:Y:S01]  /*0df0*/  VIADD R14, R14, 0x1 ;  /* 0x000000010e0e7836 */ /* 0x000fe20000000000 */
[----:B------:R-:W-:Y:S02]  /*0e00*/  LOP3.LUT R11, R13, 0x3, RZ, 0xc0, !PT ;  /* 0x000000030d0b7812 */ /* 0x000fe400078ec0ff */
[----:B------:R1:W-:Y:S02]  /*0e10*/  STG.E.64 desc[UR4][R6.64+0x10], R2 ;  /* 0x0000100206007986 */ /* 0x0003e4000c101b04 */
[----:B------:R-:W-:Y:S02]  /*0e20*/  ISETP.GE.U32.AND P0, PT, R14, R11, PT ;  /* 0x0000000b0e00720c */ /* 0x000fe40003f06070 */
[----:B------:R1:W-:Y:S11]  /*0e30*/  STG.E desc[UR4][R6.64+0x4], R15 ;  /* 0x0000040f06007986 */ /* 0x0003f6000c101904 */
[----:B------:R-:W-:Y:S05]  /*0e40*/  @!P0 BRA `(.L_x_125) ;  /* 0xfffffff400048947 */ /* 0x000fea000383ffff */
.L_x_122:
[----:B------:R-:W-:Y:S05]  /*0e50*/  BSYNC.RECONVERGENT B1 ;  /* 0x0000000000017941 */ /* 0x000fea0003800200 */
.L_x_121:
[C---:B------:R-:W-:Y:S01]  /*0e60*/  ISETP.GT.U32.AND P0, PT, R13.reuse, 0x3, PT ;  /* 0x000000030d00780c */ /* 0x040fe20003f04070 */
[----:B------:R-:W-:Y:S01]  /*0e70*/  VIADD R12, R12, 0x1 ;  /* 0x000000010c0c7836 */ /* 0x000fe20000000000 */
[--C-:B------:R-:W-:Y:S02]  /*0e80*/  SHF.R.U64 R13, R13, 0x2, R0.reuse ;  /* 0x000000020d0d7819 */ /* 0x100fe40000001200 */
[----:B------:R-:W-:Y:S02]  /*0e90*/  ISETP.GT.U32.AND.EX P0, PT, R0, RZ, PT, P0 ;  /* 0x000000ff0000720c */ /* 0x000fe40003f04100 */
[----:B------:R-:W-:-:S11]  /*0ea0*/  SHF.R.U32.HI R0, RZ, 0x2, R0 ;  /* 0x00000002ff007819 */ /* 0x000fd60000011600 */
[----:B------:R-:W-:Y:S05]  /*0eb0*/  @P0 BRA `(.L_x_126) ;  /* 0xfffffff000c80947 */ /* 0x000fea000383ffff */
.L_x_120:
[----:B------:R-:W-:Y:S05]  /*0ec0*/  BSYNC.RECONVERGENT B0 ;  /* 0x0000000000007941 */ /* 0x000fea0003800200 */
.L_x_119:
[----:B------:R-:W-:Y:S04]  /*0ed0*/  STG.E.64 desc[UR4][R6.64+0x18], RZ ;  /* 0x000018ff06007986 */ /* 0x000fe8000c101b04 */
[----:B------:R-:W-:Y:S04]  /*0ee0*/  STG.E desc[UR4][R6.64+0x20], RZ ;  /* 0x000020ff06007986 */ /* 0x000fe8000c101904 */
[----:B------:R-:W-:Y:S01]  /*0ef0*/  STG.E.64 desc[UR4][R6.64+0x28], RZ ;  /* 0x000028ff06007986 */ /* 0x000fe2000c101b04 */
[----:B------:R-:W-:Y:S05]  /*0f00*/  EXIT ;  /* 0x000000000000794d */ /* 0x000fea0003800000 */
.L_x_127:
        /* <DEDUP_REMOVED lines=15> */
.L_x_143:


//--------------------- .nv.global.init           --------------------------
	.section	.nv.global.init,"aw",@progbits
	.align	4
.nv.global.init:
	.type		mrg32k3aM1SubSeq,@object
	.size		mrg32k3aM1SubSeq,(mrg32k3aM2SubSeq - mrg32k3aM1SubSeq)
mrg32k3aM1SubSeq:
        /*0000*/ 	.byte	0x0b, 0xcc, 0xee, 0x04, 0x73, 0x29, 0x8b, 0x6f, 0xf6, 0x53, 0x03, 0xf6, 0x23, 0xf6, 0xea, 0xda
        /* <DEDUP_REMOVED lines=125> */
	.type		mrg32k3aM2SubSeq,@object
	.size		mrg32k3aM2SubSeq,(mrg32k3aM1 - mrg32k3aM2SubSeq)
mrg32k3aM2SubSeq:
        /* <DEDUP_REMOVED lines=126> */
	.type		mrg32k3aM1,@object
	.size		mrg32k3aM1,(mrg32k3aM1Seq - mrg32k3aM1)
mrg32k3aM1:
        /* <DEDUP_REMOVED lines=144> */
	.type		mrg32k3aM1Seq,@object
	.size		mrg32k3aM1Seq,(mrg32k3aM2 - mrg32k3aM1Seq)
mrg32k3aM1Seq:
        /* <DEDUP_REMOVED lines=144> */
	.type		mrg32k3aM2,@object
	.size		mrg32k3aM2,(mrg32k3aM2Seq - mrg32k3aM2)
mrg32k3aM2:
        /* <DEDUP_REMOVED lines=144> */
	.type		mrg32k3aM2Seq,@object
	.size		mrg32k3aM2Seq,(precalc_xorwow_matrix - mrg32k3aM2Seq)
mrg32k3aM2Seq:
        /* <DEDUP_REMOVED lines=144> */
	.type		precalc_xorwow_matrix,@object
	.size		precalc_xorwow_matrix,(precalc_xorwow_offset_matrix - precalc_xorwow_matrix)
precalc_xorwow_matrix:
        /* <DEDUP_REMOVED lines=6400> */
	.type		precalc_xorwow_offset_matrix,@object
	.size		precalc_xorwow_offset_matrix,(.L_1 - precalc_xorwow_offset_matrix)
precalc_xorwow_offset_matrix:
        /* <DEDUP_REMOVED lines=6400> */
.L_1:


//--------------------- .nv.shared.reserved.0     --------------------------
	.section	.nv.shared.reserved.0,"aw",@nobits
	.weak		__nv_reservedSMEM_offset_0_alias
	.size		__nv_reservedSMEM_offset_0_alias, 0, 64
	.other		__nv_reservedSMEM_offset_0_alias,@"STO_CUDA_RESERVED_SHARED STV_DEFAULT"
__nv_reservedSMEM_offset_0_alias:
	.zero		0
	.zero		64


//--------------------- .nv.constant0._Z23fade_framebuffer_kernelPhii --------------------------
	.section	.nv.constant0._Z23fade_framebuffer_kernelPhii,"a",@progbits
	.sectionflags	@""
	.align	4
.nv.constant0._Z23fade_framebuffer_kernelPhii:
	.zero		912


//--------------------- .nv.constant0._Z23render_particles_kernelPhPfS0_PiP9SimParamsi --------------------------
	.section	.nv.constant0._Z23render_particles_kernelPhPfS0_PiP9SimParamsi,"a",@progbits
	.sectionflags	@""
	.align	4
.nv.constant0._Z23render_particles_kernelPhPfS0_PiP9SimParamsi:
	.zero		940


//--------------------- .nv.constant0._Z24clear_framebuffer_kernelPhi --------------------------
	.section	.nv.constant0._Z24clear_framebuffer_kernelPhi,"a",@progbits
	.sectionflags	@""
	.align	4
.nv.constant0._Z24clear_framebuffer_kernelPhi:
	.zero		908


//--------------------- .nv.constant0._Z23update_positions_kernelPfS_S_S_iiif --------------------------
	.section	.nv.constant0._Z23update_positions_kernelPfS_S_S_iiif,"a",@progbits
	.sectionflags	@""
	.align	4
.nv.constant0._Z23update_positions_kernelPfS_S_S_iiif:
	.zero		944


//--------------------- .nv.constant0._Z21compute_forces_kernelPfS_S_S_PiS0_S0_S0_P9SimParamsffi --------------------------
	.section	.nv.constant0._Z21compute_forces_kernelPfS_S_S_PiS0_S0_S0_P9SimParamsffi,"a",@progbits
	.sectionflags	@""
	.align	4
.nv.constant0._Z21compute_forces_kernelPfS_S_S_PiS0_S0_S0_P9SimParamsffi:
	.zero		980


//--------------------- .nv.constant0._Z18assign_grid_kernelPfS_PiS0_S0_iff --------------------------
	.section	.nv.constant0._Z18assign_grid_kernelPfS_PiS0_S0_iff,"a",@progbits
	.sectionflags	@""
	.align	4
.nv.constant0._Z18assign_grid_kernelPfS_PiS0_S0_iff:
	.zero		948


//--------------------- .nv.constant0._Z17prefix_sum_kernelPiS_i --------------------------
	.section	.nv.constant0._Z17prefix_sum_kernelPiS_i,"a",@progbits
	.sectionflags	@""
	.align	4
.nv.constant0._Z17prefix_sum_kernelPiS_i:
	.zero		916


//--------------------- .nv.constant0._Z17count_grid_kernelPfS_Piiff --------------------------
	.section	.nv.constant0._Z17count_grid_kernelPfS_Piiff,"a",@progbits
	.sectionflags	@""
	.align	4
.nv.constant0._Z17count_grid_kernelPfS_Piiff:
	.zero		932


//--------------------- .nv.constant0._Z17clear_grid_kernelPii --------------------------
	.section	.nv.constant0._Z17clear_grid_kernelPii,"a",@progbits
	.sectionflags	@""
	.align	4
.nv.constant0._Z17clear_grid_kernelPii:
	.zero		908


//--------------------- .nv.constant0._Z21init_particles_kernelPfS_S_S_PiiiiiP17curandStateXORWOW --------------------------
	.section	.nv.constant0._Z21init_particles_kernelPfS_S_S_PiiiiiP17curandStateXORWOW,"a",@progbits
	.sectionflags	@""
	.align	4
.nv.constant0._Z21init_particles_kernelPfS_S_S_PiiiiiP17curandStateXORWOW:
	.zero		960


//--------------------- .nv.constant0._Z15init_rng_kernelP17curandStateXORWOWim --------------------------
	.section	.nv.constant0._Z15init_rng_kernelP17curandStateXORWOWim,"a",@progbits
	.sectionflags	@""
	.align	4
.nv.constant0._Z15init_rng_kernelP17curandStateXORWOWim:
	.zero		920


//--------------------- SYMBOLS --------------------------

	.type		.nv.reservedSmem.offset0,@object
	.size		.nv.reservedSmem.offset0,0x4
